//
// Generated by NVIDIA NVVM Compiler
//
// Compiler Build ID: CL-36424714
// Cuda compilation tools, release 13.0, V13.0.88
// Based on NVVM 20.0.0
//

.version 9.0
.target sm_100
.address_size 64

	// .globl	my_kernel_kernel0
// _ZZ17my_kernel_kernel0E18PaddedInput_shared has been demoted
// _ZZ17my_kernel_kernel0E18placeholder_shared has been demoted

.visible .entry my_kernel_kernel0(
	.param .u64 .ptr .align 1 my_kernel_kernel0_param_0,
	.param .u64 .ptr .align 1 my_kernel_kernel0_param_1,
	.param .u64 .ptr .align 1 my_kernel_kernel0_param_2,
	.param .u64 .ptr .align 1 my_kernel_kernel0_param_3
)
{
	.reg .pred 	%p<29>;
	.reg .b16 	%rs<38>;
	.reg .b32 	%r<136>;
	.reg .b32 	%f<1070>;
	.reg .b64 	%rd<30>;
	// demoted variable
	.shared .align 4 .b8 _ZZ17my_kernel_kernel0E18PaddedInput_shared[19584];
	// demoted variable
	.shared .align 4 .b8 _ZZ17my_kernel_kernel0E18placeholder_shared[288];
	ld.param.u64 	%rd5, [my_kernel_kernel0_param_0];
	ld.param.u64 	%rd6, [my_kernel_kernel0_param_1];
	cvta.to.global.u64 	%rd1, %rd5;
	cvta.to.global.u64 	%rd2, %rd6;
	mov.u32 	%r26, %ctaid.x;
	shl.b32 	%r27, %r26, 1;
	and.b32  	%r1, %r27, 2147483616;
	mov.u32 	%r2, %tid.x;
	shr.u32 	%r3, %r2, 3;
	shl.b32 	%r4, %r26, 3;
	and.b32  	%r5, %r4, 112;
	sub.s32 	%r6, 129, %r5;
	shl.b32 	%r28, %r26, 12;
	shl.b32 	%r29, %r26, 7;
	and.b32  	%r30, %r29, 1792;
	and.b32  	%r31, %r4, 8;
	or.b32  	%r32, %r2, %r28;
	and.b32  	%r33, %r32, 2147418119;
	or.b32  	%r34, %r33, %r31;
	or.b32  	%r35, %r34, %r30;
	add.s32 	%r7, %r35, -2064;
	mov.b32 	%r133, 0;
$L__BB0_1:
	shl.b32 	%r36, %r133, 2;
	add.s32 	%r37, %r36, %r3;
	cvt.u16.u32 	%rs1, %r37;
	mul.hi.u16 	%rs5, %rs1, -7281;
	shr.u16 	%rs6, %rs5, 4;
	cvt.u32.u16 	%r9, %rs6;
	or.b32  	%r38, %r1, %r9;
	setp.eq.s32 	%p1, %r38, 0;
	add.s32 	%r39, %r1, %r9;
	setp.gt.u32 	%p2, %r39, 128;
	or.pred  	%p3, %p1, %p2;
	mov.f32 	%f810, 0f00000000;
	@%p3 bra 	$L__BB0_4;
	mul.lo.s16 	%rs9, %rs6, 18;
	sub.s16 	%rs10, %rs1, %rs9;
	cvt.u32.u16 	%r10, %rs10;
	or.b32  	%r41, %r5, %r10;
	setp.eq.s32 	%p4, %r41, 0;
	setp.le.u32 	%p5, %r6, %r10;
	or.pred  	%p6, %p4, %p5;
	@%p6 bra 	$L__BB0_4;
	shl.b32 	%r43, %r9, 11;
	shl.b32 	%r44, %r10, 4;
	add.s32 	%r45, %r7, %r43;
	add.s32 	%r46, %r45, %r44;
	mul.wide.s32 	%rd7, %r46, 4;
	add.s64 	%rd8, %rd1, %rd7;
	ld.global.nc.f32 	%f810, [%rd8];
$L__BB0_4:
	shl.b32 	%r47, %r133, 5;
	add.s32 	%r48, %r47, %r2;
	shl.b32 	%r49, %r48, 2;
	mov.u32 	%r50, _ZZ17my_kernel_kernel0E18PaddedInput_shared;
	add.s32 	%r11, %r50, %r49;
	st.shared.f32 	[%r11], %f810;
	setp.eq.s32 	%p7, %r133, 152;
	mov.f32 	%f811, 0f00000000;
	@%p7 bra 	$L__BB0_15;
	add.s16 	%rs2, %rs1, 4;
	mul.hi.u16 	%rs11, %rs2, -7281;
	shr.u16 	%rs12, %rs11, 4;
	cvt.u32.u16 	%r12, %rs12;
	or.b32  	%r51, %r1, %r12;
	setp.eq.s32 	%p8, %r51, 0;
	add.s32 	%r52, %r1, %r12;
	setp.gt.u32 	%p9, %r52, 128;
	or.pred  	%p10, %p8, %p9;
	@%p10 bra 	$L__BB0_8;
	mul.lo.s16 	%rs15, %rs12, 18;
	sub.s16 	%rs16, %rs2, %rs15;
	cvt.u32.u16 	%r13, %rs16;
	or.b32  	%r54, %r5, %r13;
	setp.eq.s32 	%p11, %r54, 0;
	setp.le.u32 	%p12, %r6, %r13;
	or.pred  	%p13, %p11, %p12;
	@%p13 bra 	$L__BB0_8;
	shl.b32 	%r56, %r12, 11;
	shl.b32 	%r57, %r13, 4;
	add.s32 	%r58, %r7, %r56;
	add.s32 	%r59, %r58, %r57;
	mul.wide.s32 	%rd9, %r59, 4;
	add.s64 	%rd10, %rd1, %rd9;
	ld.global.nc.f32 	%f811, [%rd10];
$L__BB0_8:
	st.shared.f32 	[%r11+128], %f811;
	add.s16 	%rs3, %rs1, 8;
	mul.hi.u16 	%rs17, %rs3, -7281;
	shr.u16 	%rs18, %rs17, 4;
	cvt.u32.u16 	%r14, %rs18;
	or.b32  	%r60, %r1, %r14;
	setp.eq.s32 	%p14, %r60, 0;
	add.s32 	%r61, %r1, %r14;
	setp.gt.u32 	%p15, %r61, 128;
	or.pred  	%p16, %p14, %p15;
	mov.f32 	%f812, 0f00000000;
	@%p16 bra 	$L__BB0_11;
	mul.lo.s16 	%rs21, %rs18, 18;
	sub.s16 	%rs22, %rs3, %rs21;
	cvt.u32.u16 	%r15, %rs22;
	or.b32  	%r63, %r5, %r15;
	setp.eq.s32 	%p17, %r63, 0;
	setp.le.u32 	%p18, %r6, %r15;
	or.pred  	%p19, %p17, %p18;
	@%p19 bra 	$L__BB0_11;
	shl.b32 	%r65, %r14, 11;
	shl.b32 	%r66, %r15, 4;
	add.s32 	%r67, %r7, %r65;
	add.s32 	%r68, %r67, %r66;
	mul.wide.s32 	%rd11, %r68, 4;
	add.s64 	%rd12, %rd1, %rd11;
	ld.global.nc.f32 	%f812, [%rd12];
$L__BB0_11:
	st.shared.f32 	[%r11+256], %f812;
	add.s16 	%rs4, %rs1, 12;
	mul.hi.u16 	%rs23, %rs4, -7281;
	shr.u16 	%rs24, %rs23, 4;
	cvt.u32.u16 	%r16, %rs24;
	or.b32  	%r69, %r1, %r16;
	setp.eq.s32 	%p20, %r69, 0;
	add.s32 	%r70, %r1, %r16;
	setp.gt.u32 	%p21, %r70, 128;
	or.pred  	%p22, %p20, %p21;
	mov.f32 	%f813, 0f00000000;
	@%p22 bra 	$L__BB0_14;
	mul.lo.s16 	%rs27, %rs24, 18;
	sub.s16 	%rs28, %rs4, %rs27;
	cvt.u32.u16 	%r17, %rs28;
	or.b32  	%r72, %r5, %r17;
	setp.eq.s32 	%p23, %r72, 0;
	setp.le.u32 	%p24, %r6, %r17;
	or.pred  	%p25, %p23, %p24;
	@%p25 bra 	$L__BB0_14;
	shl.b32 	%r74, %r16, 11;
	shl.b32 	%r75, %r17, 4;
	add.s32 	%r76, %r7, %r74;
	add.s32 	%r77, %r76, %r75;
	mul.wide.s32 	%rd13, %r77, 4;
	add.s64 	%rd14, %rd1, %rd13;
	ld.global.nc.f32 	%f813, [%rd14];
$L__BB0_14:
	st.shared.f32 	[%r11+384], %f813;
	add.s32 	%r133, %r133, 4;
	bra.uni 	$L__BB0_1;
$L__BB0_15:
	shl.b32 	%r78, %r2, 2;
	and.b32  	%r79, %r78, 4080;
	shl.b32 	%r20, %r2, 1;
	and.b32  	%r80, %r20, 6;
	or.b32  	%r81, %r79, %r31;
	or.b32  	%r82, %r81, %r80;
	mul.wide.u32 	%rd15, %r82, 4;
	add.s64 	%rd16, %rd2, %rd15;
	ld.global.nc.f32 	%f401, [%rd16];
	shl.b32 	%r83, %r2, 3;
	mov.u32 	%r84, _ZZ17my_kernel_kernel0E18placeholder_shared;
	add.s32 	%r85, %r84, %r83;
	st.shared.f32 	[%r85], %f401;
	or.b32  	%r86, %r20, 1;
	and.b32  	%r87, %r86, 7;
	or.b32  	%r88, %r81, %r87;
	mul.wide.u32 	%rd17, %r88, 4;
	add.s64 	%rd18, %rd2, %rd17;
	ld.global.nc.f32 	%f402, [%rd18];
	st.shared.f32 	[%r85+4], %f402;
	setp.gt.u32 	%p26, %r2, 3;
	@%p26 bra 	$L__BB0_17;
	add.s32 	%r89, %r20, 64;
	add.s32 	%r90, %r20, %r31;
	mul.wide.u32 	%rd19, %r90, 4;
	add.s64 	%rd20, %rd2, %rd19;
	ld.global.nc.f32 	%f403, [%rd20+512];
	cvt.u16.u32 	%rs29, %r89;
	mul.hi.u16 	%rs30, %rs29, 2731;
	mul.lo.s16 	%rs31, %rs30, 24;
	sub.s16 	%rs32, %rs29, %rs31;
	cvt.u32.u16 	%r91, %rs32;
	add.s32 	%r92, %r89, %r20;
	sub.s32 	%r93, %r92, %r91;
	shl.b32 	%r94, %r93, 2;
	add.s32 	%r96, %r84, %r94;
	st.shared.f32 	[%r96+64], %f403;
	ld.global.nc.f32 	%f404, [%rd20+516];
	cvt.u16.u32 	%rs33, %r20;
	add.s16 	%rs34, %rs33, 65;
	mul.hi.u16 	%rs35, %rs34, 2731;
	mul.lo.s16 	%rs36, %rs35, 24;
	sub.s16 	%rs37, %rs34, %rs36;
	cvt.u32.u16 	%r97, %rs37;
	sub.s32 	%r98, %r92, %r97;
	shl.b32 	%r99, %r98, 2;
	add.s32 	%r100, %r99, %r84;
	st.shared.f32 	[%r100+72], %f404;
$L__BB0_17:
	bar.sync 	0;
	mov.b32 	%r134, 0;
	mov.f32 	%f942, 0f00000000;
	shr.u32 	%r104, %r2, 2;
	mul.lo.s32 	%r105, %r104, 2304;
	shl.b32 	%r106, %r2, 6;
	and.b32  	%r107, %r106, 192;
	or.b32  	%r108, %r105, %r107;
	add.s32 	%r110, %r50, %r108;
	mov.f32 	%f943, %f942;
	mov.f32 	%f944, %f942;
	mov.f32 	%f945, %f942;
	mov.f32 	%f946, %f942;
	mov.f32 	%f947, %f942;
	mov.f32 	%f948, %f942;
	mov.f32 	%f949, %f942;
	mov.f32 	%f950, %f942;
	mov.f32 	%f951, %f942;
	mov.f32 	%f952, %f942;
	mov.f32 	%f953, %f942;
	mov.f32 	%f954, %f942;
	mov.f32 	%f955, %f942;
	mov.f32 	%f956, %f942;
	mov.f32 	%f957, %f942;
	mov.f32 	%f958, %f942;
	mov.f32 	%f959, %f942;
	mov.f32 	%f960, %f942;
	mov.f32 	%f961, %f942;
	mov.f32 	%f962, %f942;
	mov.f32 	%f963, %f942;
	mov.f32 	%f964, %f942;
	mov.f32 	%f965, %f942;
	mov.f32 	%f966, %f942;
	mov.f32 	%f967, %f942;
	mov.f32 	%f968, %f942;
	mov.f32 	%f969, %f942;
	mov.f32 	%f970, %f942;
	mov.f32 	%f971, %f942;
	mov.f32 	%f972, %f942;
	mov.f32 	%f973, %f942;
	mov.f32 	%f974, %f942;
	mov.f32 	%f975, %f942;
	mov.f32 	%f976, %f942;
	mov.f32 	%f977, %f942;
	mov.f32 	%f978, %f942;
	mov.f32 	%f979, %f942;
	mov.f32 	%f980, %f942;
	mov.f32 	%f981, %f942;
	mov.f32 	%f982, %f942;
	mov.f32 	%f983, %f942;
	mov.f32 	%f984, %f942;
	mov.f32 	%f985, %f942;
	mov.f32 	%f986, %f942;
	mov.f32 	%f987, %f942;
	mov.f32 	%f988, %f942;
	mov.f32 	%f989, %f942;
	mov.f32 	%f990, %f942;
	mov.f32 	%f991, %f942;
	mov.f32 	%f992, %f942;
	mov.f32 	%f993, %f942;
	mov.f32 	%f994, %f942;
	mov.f32 	%f995, %f942;
	mov.f32 	%f996, %f942;
	mov.f32 	%f997, %f942;
	mov.f32 	%f998, %f942;
	mov.f32 	%f999, %f942;
	mov.f32 	%f1000, %f942;
	mov.f32 	%f1001, %f942;
	mov.f32 	%f1002, %f942;
	mov.f32 	%f1003, %f942;
	mov.f32 	%f1004, %f942;
	mov.f32 	%f1005, %f942;
	mov.f32 	%f1006, %f942;
	mov.f32 	%f1007, %f942;
	mov.f32 	%f1008, %f942;
	mov.f32 	%f1009, %f942;
	mov.f32 	%f1010, %f942;
	mov.f32 	%f1011, %f942;
	mov.f32 	%f1012, %f942;
	mov.f32 	%f1013, %f942;
	mov.f32 	%f1014, %f942;
	mov.f32 	%f1015, %f942;
	mov.f32 	%f1016, %f942;
	mov.f32 	%f1017, %f942;
	mov.f32 	%f1018, %f942;
	mov.f32 	%f1019, %f942;
	mov.f32 	%f1020, %f942;
	mov.f32 	%f1021, %f942;
	mov.f32 	%f1022, %f942;
	mov.f32 	%f1023, %f942;
	mov.f32 	%f1024, %f942;
	mov.f32 	%f1025, %f942;
	mov.f32 	%f1026, %f942;
	mov.f32 	%f1027, %f942;
	mov.f32 	%f1028, %f942;
	mov.f32 	%f1029, %f942;
	mov.f32 	%f1030, %f942;
	mov.f32 	%f1031, %f942;
	mov.f32 	%f1032, %f942;
	mov.f32 	%f1033, %f942;
	mov.f32 	%f1034, %f942;
	mov.f32 	%f1035, %f942;
	mov.f32 	%f1036, %f942;
	mov.f32 	%f1037, %f942;
	mov.f32 	%f1038, %f942;
	mov.f32 	%f1039, %f942;
	mov.f32 	%f1040, %f942;
	mov.f32 	%f1041, %f942;
	mov.f32 	%f1042, %f942;
	mov.f32 	%f1043, %f942;
	mov.f32 	%f1044, %f942;
	mov.f32 	%f1045, %f942;
	mov.f32 	%f1046, %f942;
	mov.f32 	%f1047, %f942;
	mov.f32 	%f1048, %f942;
	mov.f32 	%f1049, %f942;
	mov.f32 	%f1050, %f942;
	mov.f32 	%f1051, %f942;
	mov.f32 	%f1052, %f942;
	mov.f32 	%f1053, %f942;
	mov.f32 	%f1054, %f942;
	mov.f32 	%f1055, %f942;
	mov.f32 	%f1056, %f942;
	mov.f32 	%f1057, %f942;
	mov.f32 	%f1058, %f942;
	mov.f32 	%f1059, %f942;
	mov.f32 	%f1060, %f942;
	mov.f32 	%f1061, %f942;
	mov.f32 	%f1062, %f942;
	mov.f32 	%f1063, %f942;
	mov.f32 	%f1064, %f942;
	mov.f32 	%f1065, %f942;
	mov.f32 	%f1066, %f942;
	mov.f32 	%f1067, %f942;
	mov.f32 	%f1068, %f942;
	mov.f32 	%f1069, %f942;
$L__BB0_18:
	mov.b32 	%r135, 1152;
	mad.lo.s32 	%r111, %r134, 576, %r110;
	mad.lo.s32 	%r114, %r134, 96, %r84;
$L__BB0_19:
	add.s32 	%r112, %r111, %r135;
	ld.shared.f32 	%f406, [%r112+-1152];
	add.s32 	%r115, %r114, %r135;
	ld.shared.f32 	%f407, [%r115+-1152];
	fma.rn.f32 	%f1069, %f406, %f407, %f1069;
	ld.shared.f32 	%f408, [%r112+-1136];
	ld.shared.f32 	%f409, [%r115+-1136];
	fma.rn.f32 	%f1037, %f408, %f409, %f1037;
	ld.shared.f32 	%f410, [%r112+-896];
	fma.rn.f32 	%f1005, %f410, %f407, %f1005;
	ld.shared.f32 	%f411, [%r112+-880];
	fma.rn.f32 	%f973, %f411, %f409, %f973;
	ld.shared.f32 	%f412, [%r112+-1148];
	ld.shared.f32 	%f413, [%r115+-1148];
	fma.rn.f32 	%f1068, %f412, %f413, %f1068;
	ld.shared.f32 	%f414, [%r112+-1132];
	ld.shared.f32 	%f415, [%r115+-1132];
	fma.rn.f32 	%f1036, %f414, %f415, %f1036;
	ld.shared.f32 	%f416, [%r112+-892];
	fma.rn.f32 	%f1004, %f416, %f413, %f1004;
	ld.shared.f32 	%f417, [%r112+-876];
	fma.rn.f32 	%f972, %f417, %f415, %f972;
	ld.shared.f32 	%f418, [%r112+-576];
	fma.rn.f32 	%f1061, %f418, %f407, %f1061;
	ld.shared.f32 	%f419, [%r112+-560];
	fma.rn.f32 	%f1029, %f419, %f409, %f1029;
	ld.shared.f32 	%f420, [%r112+-320];
	fma.rn.f32 	%f997, %f420, %f407, %f997;
	ld.shared.f32 	%f421, [%r112+-304];
	fma.rn.f32 	%f965, %f421, %f409, %f965;
	ld.shared.f32 	%f422, [%r112+-572];
	fma.rn.f32 	%f1060, %f422, %f413, %f1060;
	ld.shared.f32 	%f423, [%r112+-556];
	fma.rn.f32 	%f1028, %f423, %f415, %f1028;
	ld.shared.f32 	%f424, [%r112+-316];
	fma.rn.f32 	%f996, %f424, %f413, %f996;
	ld.shared.f32 	%f425, [%r112+-300];
	fma.rn.f32 	%f964, %f425, %f415, %f964;
	ld.shared.f32 	%f426, [%r112+-1144];
	ld.shared.f32 	%f427, [%r115+-1144];
	fma.rn.f32 	%f1067, %f426, %f427, %f1067;
	ld.shared.f32 	%f428, [%r112+-1128];
	ld.shared.f32 	%f429, [%r115+-1128];
	fma.rn.f32 	%f1035, %f428, %f429, %f1035;
	ld.shared.f32 	%f430, [%r112+-888];
	fma.rn.f32 	%f1003, %f430, %f427, %f1003;
	ld.shared.f32 	%f431, [%r112+-872];
	fma.rn.f32 	%f971, %f431, %f429, %f971;
	ld.shared.f32 	%f432, [%r112+-1140];
	ld.shared.f32 	%f433, [%r115+-1140];
	fma.rn.f32 	%f1066, %f432, %f433, %f1066;
	ld.shared.f32 	%f434, [%r112+-1124];
	ld.shared.f32 	%f435, [%r115+-1124];
	fma.rn.f32 	%f1034, %f434, %f435, %f1034;
	ld.shared.f32 	%f436, [%r112+-884];
	fma.rn.f32 	%f1002, %f436, %f433, %f1002;
	ld.shared.f32 	%f437, [%r112+-868];
	fma.rn.f32 	%f970, %f437, %f435, %f970;
	ld.shared.f32 	%f438, [%r112+-568];
	fma.rn.f32 	%f1059, %f438, %f427, %f1059;
	ld.shared.f32 	%f439, [%r112+-552];
	fma.rn.f32 	%f1027, %f439, %f429, %f1027;
	ld.shared.f32 	%f440, [%r112+-312];
	fma.rn.f32 	%f995, %f440, %f427, %f995;
	ld.shared.f32 	%f441, [%r112+-296];
	fma.rn.f32 	%f963, %f441, %f429, %f963;
	ld.shared.f32 	%f442, [%r112+-564];
	fma.rn.f32 	%f1058, %f442, %f433, %f1058;
	ld.shared.f32 	%f443, [%r112+-548];
	fma.rn.f32 	%f1026, %f443, %f435, %f1026;
	ld.shared.f32 	%f444, [%r112+-308];
	fma.rn.f32 	%f994, %f444, %f433, %f994;
	ld.shared.f32 	%f445, [%r112+-292];
	fma.rn.f32 	%f962, %f445, %f435, %f962;
	ld.shared.f32 	%f446, [%r112+-1120];
	fma.rn.f32 	%f1065, %f446, %f407, %f1065;
	ld.shared.f32 	%f447, [%r112+-1104];
	fma.rn.f32 	%f1033, %f447, %f409, %f1033;
	ld.shared.f32 	%f448, [%r112+-864];
	fma.rn.f32 	%f1001, %f448, %f407, %f1001;
	ld.shared.f32 	%f449, [%r112+-848];
	fma.rn.f32 	%f969, %f449, %f409, %f969;
	ld.shared.f32 	%f450, [%r112+-1116];
	fma.rn.f32 	%f1064, %f450, %f413, %f1064;
	ld.shared.f32 	%f451, [%r112+-1100];
	fma.rn.f32 	%f1032, %f451, %f415, %f1032;
	ld.shared.f32 	%f452, [%r112+-860];
	fma.rn.f32 	%f1000, %f452, %f413, %f1000;
	ld.shared.f32 	%f453, [%r112+-844];
	fma.rn.f32 	%f968, %f453, %f415, %f968;
	ld.shared.f32 	%f454, [%r112+-544];
	fma.rn.f32 	%f1057, %f454, %f407, %f1057;
	ld.shared.f32 	%f455, [%r112+-528];
	fma.rn.f32 	%f1025, %f455, %f409, %f1025;
	ld.shared.f32 	%f456, [%r112+-288];
	fma.rn.f32 	%f993, %f456, %f407, %f993;
	ld.shared.f32 	%f457, [%r112+-272];
	fma.rn.f32 	%f961, %f457, %f409, %f961;
	ld.shared.f32 	%f458, [%r112+-540];
	fma.rn.f32 	%f1056, %f458, %f413, %f1056;
	ld.shared.f32 	%f459, [%r112+-524];
	fma.rn.f32 	%f1024, %f459, %f415, %f1024;
	ld.shared.f32 	%f460, [%r112+-284];
	fma.rn.f32 	%f992, %f460, %f413, %f992;
	ld.shared.f32 	%f461, [%r112+-268];
	fma.rn.f32 	%f960, %f461, %f415, %f960;
	ld.shared.f32 	%f462, [%r112+-1112];
	fma.rn.f32 	%f1063, %f462, %f427, %f1063;
	ld.shared.f32 	%f463, [%r112+-1096];
	fma.rn.f32 	%f1031, %f463, %f429, %f1031;
	ld.shared.f32 	%f464, [%r112+-856];
	fma.rn.f32 	%f999, %f464, %f427, %f999;
	ld.shared.f32 	%f465, [%r112+-840];
	fma.rn.f32 	%f967, %f465, %f429, %f967;
	ld.shared.f32 	%f466, [%r112+-1108];
	fma.rn.f32 	%f1062, %f466, %f433, %f1062;
	ld.shared.f32 	%f467, [%r112+-1092];
	fma.rn.f32 	%f1030, %f467, %f435, %f1030;
	ld.shared.f32 	%f468, [%r112+-852];
	fma.rn.f32 	%f998, %f468, %f433, %f998;
	ld.shared.f32 	%f469, [%r112+-836];
	fma.rn.f32 	%f966, %f469, %f435, %f966;
	ld.shared.f32 	%f470, [%r112+-536];
	fma.rn.f32 	%f1055, %f470, %f427, %f1055;
	ld.shared.f32 	%f471, [%r112+-520];
	fma.rn.f32 	%f1023, %f471, %f429, %f1023;
	ld.shared.f32 	%f472, [%r112+-280];
	fma.rn.f32 	%f991, %f472, %f427, %f991;
	ld.shared.f32 	%f473, [%r112+-264];
	fma.rn.f32 	%f959, %f473, %f429, %f959;
	ld.shared.f32 	%f474, [%r112+-532];
	fma.rn.f32 	%f1054, %f474, %f433, %f1054;
	ld.shared.f32 	%f475, [%r112+-516];
	fma.rn.f32 	%f1022, %f475, %f435, %f1022;
	ld.shared.f32 	%f476, [%r112+-276];
	fma.rn.f32 	%f990, %f476, %f433, %f990;
	ld.shared.f32 	%f477, [%r112+-260];
	fma.rn.f32 	%f958, %f477, %f435, %f958;
	ld.shared.f32 	%f478, [%r112];
	fma.rn.f32 	%f1053, %f478, %f407, %f1053;
	ld.shared.f32 	%f479, [%r112+16];
	fma.rn.f32 	%f1021, %f479, %f409, %f1021;
	ld.shared.f32 	%f480, [%r112+256];
	fma.rn.f32 	%f989, %f480, %f407, %f989;
	ld.shared.f32 	%f481, [%r112+272];
	fma.rn.f32 	%f957, %f481, %f409, %f957;
	ld.shared.f32 	%f482, [%r112+4];
	fma.rn.f32 	%f1052, %f482, %f413, %f1052;
	ld.shared.f32 	%f483, [%r112+20];
	fma.rn.f32 	%f1020, %f483, %f415, %f1020;
	ld.shared.f32 	%f484, [%r112+260];
	fma.rn.f32 	%f988, %f484, %f413, %f988;
	ld.shared.f32 	%f485, [%r112+276];
	fma.rn.f32 	%f956, %f485, %f415, %f956;
	ld.shared.f32 	%f486, [%r112+576];
	fma.rn.f32 	%f1045, %f486, %f407, %f1045;
	ld.shared.f32 	%f487, [%r112+592];
	fma.rn.f32 	%f1013, %f487, %f409, %f1013;
	ld.shared.f32 	%f488, [%r112+832];
	fma.rn.f32 	%f981, %f488, %f407, %f981;
	ld.shared.f32 	%f489, [%r112+848];
	fma.rn.f32 	%f949, %f489, %f409, %f949;
	ld.shared.f32 	%f490, [%r112+580];
	fma.rn.f32 	%f1044, %f490, %f413, %f1044;
	ld.shared.f32 	%f491, [%r112+596];
	fma.rn.f32 	%f1012, %f491, %f415, %f1012;
	ld.shared.f32 	%f492, [%r112+836];
	fma.rn.f32 	%f980, %f492, %f413, %f980;
	ld.shared.f32 	%f493, [%r112+852];
	fma.rn.f32 	%f948, %f493, %f415, %f948;
	ld.shared.f32 	%f494, [%r112+8];
	fma.rn.f32 	%f1051, %f494, %f427, %f1051;
	ld.shared.f32 	%f495, [%r112+24];
	fma.rn.f32 	%f1019, %f495, %f429, %f1019;
	ld.shared.f32 	%f496, [%r112+264];
	fma.rn.f32 	%f987, %f496, %f427, %f987;
	ld.shared.f32 	%f497, [%r112+280];
	fma.rn.f32 	%f955, %f497, %f429, %f955;
	ld.shared.f32 	%f498, [%r112+12];
	fma.rn.f32 	%f1050, %f498, %f433, %f1050;
	ld.shared.f32 	%f499, [%r112+28];
	fma.rn.f32 	%f1018, %f499, %f435, %f1018;
	ld.shared.f32 	%f500, [%r112+268];
	fma.rn.f32 	%f986, %f500, %f433, %f986;
	ld.shared.f32 	%f501, [%r112+284];
	fma.rn.f32 	%f954, %f501, %f435, %f954;
	ld.shared.f32 	%f502, [%r112+584];
	fma.rn.f32 	%f1043, %f502, %f427, %f1043;
	ld.shared.f32 	%f503, [%r112+600];
	fma.rn.f32 	%f1011, %f503, %f429, %f1011;
	ld.shared.f32 	%f504, [%r112+840];
	fma.rn.f32 	%f979, %f504, %f427, %f979;
	ld.shared.f32 	%f505, [%r112+856];
	fma.rn.f32 	%f947, %f505, %f429, %f947;
	ld.shared.f32 	%f506, [%r112+588];
	fma.rn.f32 	%f1042, %f506, %f433, %f1042;
	ld.shared.f32 	%f507, [%r112+604];
	fma.rn.f32 	%f1010, %f507, %f435, %f1010;
	ld.shared.f32 	%f508, [%r112+844];
	fma.rn.f32 	%f978, %f508, %f433, %f978;
	ld.shared.f32 	%f509, [%r112+860];
	fma.rn.f32 	%f946, %f509, %f435, %f946;
	ld.shared.f32 	%f510, [%r112+32];
	fma.rn.f32 	%f1049, %f510, %f407, %f1049;
	ld.shared.f32 	%f511, [%r112+48];
	fma.rn.f32 	%f1017, %f511, %f409, %f1017;
	ld.shared.f32 	%f512, [%r112+288];
	fma.rn.f32 	%f985, %f512, %f407, %f985;
	ld.shared.f32 	%f513, [%r112+304];
	fma.rn.f32 	%f953, %f513, %f409, %f953;
	ld.shared.f32 	%f514, [%r112+36];
	fma.rn.f32 	%f1048, %f514, %f413, %f1048;
	ld.shared.f32 	%f515, [%r112+52];
	fma.rn.f32 	%f1016, %f515, %f415, %f1016;
	ld.shared.f32 	%f516, [%r112+292];
	fma.rn.f32 	%f984, %f516, %f413, %f984;
	ld.shared.f32 	%f517, [%r112+308];
	fma.rn.f32 	%f952, %f517, %f415, %f952;
	ld.shared.f32 	%f518, [%r112+608];
	fma.rn.f32 	%f1041, %f518, %f407, %f1041;
	ld.shared.f32 	%f519, [%r112+624];
	fma.rn.f32 	%f1009, %f519, %f409, %f1009;
	ld.shared.f32 	%f520, [%r112+864];
	fma.rn.f32 	%f977, %f520, %f407, %f977;
	ld.shared.f32 	%f521, [%r112+880];
	fma.rn.f32 	%f945, %f521, %f409, %f945;
	ld.shared.f32 	%f522, [%r112+612];
	fma.rn.f32 	%f1040, %f522, %f413, %f1040;
	ld.shared.f32 	%f523, [%r112+628];
	fma.rn.f32 	%f1008, %f523, %f415, %f1008;
	ld.shared.f32 	%f524, [%r112+868];
	fma.rn.f32 	%f976, %f524, %f413, %f976;
	ld.shared.f32 	%f525, [%r112+884];
	fma.rn.f32 	%f944, %f525, %f415, %f944;
	ld.shared.f32 	%f526, [%r112+40];
	fma.rn.f32 	%f1047, %f526, %f427, %f1047;
	ld.shared.f32 	%f527, [%r112+56];
	fma.rn.f32 	%f1015, %f527, %f429, %f1015;
	ld.shared.f32 	%f528, [%r112+296];
	fma.rn.f32 	%f983, %f528, %f427, %f983;
	ld.shared.f32 	%f529, [%r112+312];
	fma.rn.f32 	%f951, %f529, %f429, %f951;
	ld.shared.f32 	%f530, [%r112+44];
	fma.rn.f32 	%f1046, %f530, %f433, %f1046;
	ld.shared.f32 	%f531, [%r112+60];
	fma.rn.f32 	%f1014, %f531, %f435, %f1014;
	ld.shared.f32 	%f532, [%r112+300];
	fma.rn.f32 	%f982, %f532, %f433, %f982;
	ld.shared.f32 	%f533, [%r112+316];
	fma.rn.f32 	%f950, %f533, %f435, %f950;
	ld.shared.f32 	%f534, [%r112+616];
	fma.rn.f32 	%f1039, %f534, %f427, %f1039;
	ld.shared.f32 	%f535, [%r112+632];
	fma.rn.f32 	%f1007, %f535, %f429, %f1007;
	ld.shared.f32 	%f536, [%r112+872];
	fma.rn.f32 	%f975, %f536, %f427, %f975;
	ld.shared.f32 	%f537, [%r112+888];
	fma.rn.f32 	%f943, %f537, %f429, %f943;
	ld.shared.f32 	%f538, [%r112+620];
	fma.rn.f32 	%f1038, %f538, %f433, %f1038;
	ld.shared.f32 	%f539, [%r112+636];
	fma.rn.f32 	%f1006, %f539, %f435, %f1006;
	ld.shared.f32 	%f540, [%r112+876];
	fma.rn.f32 	%f974, %f540, %f433, %f974;
	ld.shared.f32 	%f541, [%r112+892];
	fma.rn.f32 	%f942, %f541, %f435, %f942;
	add.s32 	%r135, %r135, 32;
	setp.ne.s32 	%p27, %r135, 1248;
	@%p27 bra 	$L__BB0_19;
	add.s32 	%r134, %r134, 1;
	setp.ne.s32 	%p28, %r134, 3;
	@%p28 bra 	$L__BB0_18;
	ld.param.u64 	%rd29, [my_kernel_kernel0_param_3];
	ld.param.u64 	%rd28, [my_kernel_kernel0_param_2];
	cvta.to.global.u64 	%rd21, %rd28;
	cvta.to.global.u64 	%rd22, %rd29;
	mov.u32 	%r116, %tid.x;
	shl.b32 	%r117, %r116, 11;
	and.b32  	%r118, %r117, 2088960;
	mov.u32 	%r119, %ctaid.x;
	shl.b32 	%r120, %r119, 12;
	and.b32  	%r121, %r120, 2147418112;
	add.s32 	%r122, %r121, %r118;
	shl.b32 	%r123, %r116, 5;
	and.b32  	%r124, %r123, 96;
	or.b32  	%r125, %r122, %r124;
	shl.b32 	%r126, %r119, 3;
	and.b32  	%r127, %r126, 8;
	or.b32  	%r128, %r125, %r127;
	shl.b32 	%r129, %r119, 7;
	and.b32  	%r130, %r129, 1792;
	or.b32  	%r131, %r128, %r130;
	shl.b32 	%r132, %r119, 5;
	cvt.u64.u32 	%rd23, %r132;
	and.b64  	%rd24, %rd23, 32;
	add.s64 	%rd25, %rd22, %rd24;
	ld.global.nc.f32 	%f542, [%rd25];
	add.f32 	%f543, %f1069, %f542;
	max.f32 	%f544, %f543, 0f00000000;
	mul.wide.u32 	%rd26, %r131, 4;
	add.s64 	%rd27, %rd21, %rd26;
	st.global.f32 	[%rd27], %f544;
	ld.global.nc.f32 	%f545, [%rd25+16];
	add.f32 	%f546, %f1037, %f545;
	max.f32 	%f547, %f546, 0f00000000;
	st.global.f32 	[%rd27+16], %f547;
	add.f32 	%f548, %f1005, %f542;
	max.f32 	%f549, %f548, 0f00000000;
	st.global.f32 	[%rd27+512], %f549;
	add.f32 	%f550, %f973, %f545;
	max.f32 	%f551, %f550, 0f00000000;
	st.global.f32 	[%rd27+528], %f551;
	ld.global.nc.f32 	%f552, [%rd25+4];
	add.f32 	%f553, %f1068, %f552;
	max.f32 	%f554, %f553, 0f00000000;
	st.global.f32 	[%rd27+4], %f554;
	ld.global.nc.f32 	%f555, [%rd25+20];
	add.f32 	%f556, %f1036, %f555;
	max.f32 	%f557, %f556, 0f00000000;
	st.global.f32 	[%rd27+20], %f557;
	add.f32 	%f558, %f1004, %f552;
	max.f32 	%f559, %f558, 0f00000000;
	st.global.f32 	[%rd27+516], %f559;
	add.f32 	%f560, %f972, %f555;
	max.f32 	%f561, %f560, 0f00000000;
	st.global.f32 	[%rd27+532], %f561;
	ld.global.nc.f32 	%f562, [%rd25+8];
	add.f32 	%f563, %f1067, %f562;
	max.f32 	%f564, %f563, 0f00000000;
	st.global.f32 	[%rd27+8], %f564;
	ld.global.nc.f32 	%f565, [%rd25+24];
	add.f32 	%f566, %f1035, %f565;
	max.f32 	%f567, %f566, 0f00000000;
	st.global.f32 	[%rd27+24], %f567;
	add.f32 	%f568, %f1003, %f562;
	max.f32 	%f569, %f568, 0f00000000;
	st.global.f32 	[%rd27+520], %f569;
	add.f32 	%f570, %f971, %f565;
	max.f32 	%f571, %f570, 0f00000000;
	st.global.f32 	[%rd27+536], %f571;
	ld.global.nc.f32 	%f572, [%rd25+12];
	add.f32 	%f573, %f1066, %f572;
	max.f32 	%f574, %f573, 0f00000000;
	st.global.f32 	[%rd27+12], %f574;
	ld.global.nc.f32 	%f575, [%rd25+28];
	add.f32 	%f576, %f1034, %f575;
	max.f32 	%f577, %f576, 0f00000000;
	st.global.f32 	[%rd27+28], %f577;
	add.f32 	%f578, %f1002, %f572;
	max.f32 	%f579, %f578, 0f00000000;
	st.global.f32 	[%rd27+524], %f579;
	add.f32 	%f580, %f970, %f575;
	max.f32 	%f581, %f580, 0f00000000;
	st.global.f32 	[%rd27+540], %f581;
	add.f32 	%f582, %f1065, %f542;
	max.f32 	%f583, %f582, 0f00000000;
	st.global.f32 	[%rd27+64], %f583;
	add.f32 	%f584, %f1033, %f545;
	max.f32 	%f585, %f584, 0f00000000;
	st.global.f32 	[%rd27+80], %f585;
	add.f32 	%f586, %f1001, %f542;
	max.f32 	%f587, %f586, 0f00000000;
	st.global.f32 	[%rd27+576], %f587;
	add.f32 	%f588, %f969, %f545;
	max.f32 	%f589, %f588, 0f00000000;
	st.global.f32 	[%rd27+592], %f589;
	add.f32 	%f590, %f1064, %f552;
	max.f32 	%f591, %f590, 0f00000000;
	st.global.f32 	[%rd27+68], %f591;
	add.f32 	%f592, %f1032, %f555;
	max.f32 	%f593, %f592, 0f00000000;
	st.global.f32 	[%rd27+84], %f593;
	add.f32 	%f594, %f1000, %f552;
	max.f32 	%f595, %f594, 0f00000000;
	st.global.f32 	[%rd27+580], %f595;
	add.f32 	%f596, %f968, %f555;
	max.f32 	%f597, %f596, 0f00000000;
	st.global.f32 	[%rd27+596], %f597;
	add.f32 	%f598, %f1063, %f562;
	max.f32 	%f599, %f598, 0f00000000;
	st.global.f32 	[%rd27+72], %f599;
	add.f32 	%f600, %f1031, %f565;
	max.f32 	%f601, %f600, 0f00000000;
	st.global.f32 	[%rd27+88], %f601;
	add.f32 	%f602, %f999, %f562;
	max.f32 	%f603, %f602, 0f00000000;
	st.global.f32 	[%rd27+584], %f603;
	add.f32 	%f604, %f967, %f565;
	max.f32 	%f605, %f604, 0f00000000;
	st.global.f32 	[%rd27+600], %f605;
	add.f32 	%f606, %f1062, %f572;
	max.f32 	%f607, %f606, 0f00000000;
	st.global.f32 	[%rd27+76], %f607;
	add.f32 	%f608, %f1030, %f575;
	max.f32 	%f609, %f608, 0f00000000;
	st.global.f32 	[%rd27+92], %f609;
	add.f32 	%f610, %f998, %f572;
	max.f32 	%f611, %f610, 0f00000000;
	st.global.f32 	[%rd27+588], %f611;
	add.f32 	%f612, %f966, %f575;
	max.f32 	%f613, %f612, 0f00000000;
	st.global.f32 	[%rd27+604], %f613;
	add.f32 	%f614, %f1061, %f542;
	max.f32 	%f615, %f614, 0f00000000;
	st.global.f32 	[%rd27+8192], %f615;
	add.f32 	%f616, %f1029, %f545;
	max.f32 	%f617, %f616, 0f00000000;
	st.global.f32 	[%rd27+8208], %f617;
	add.f32 	%f618, %f997, %f542;
	max.f32 	%f619, %f618, 0f00000000;
	st.global.f32 	[%rd27+8704], %f619;
	add.f32 	%f620, %f965, %f545;
	max.f32 	%f621, %f620, 0f00000000;
	st.global.f32 	[%rd27+8720], %f621;
	add.f32 	%f622, %f1060, %f552;
	max.f32 	%f623, %f622, 0f00000000;
	st.global.f32 	[%rd27+8196], %f623;
	add.f32 	%f624, %f1028, %f555;
	max.f32 	%f625, %f624, 0f00000000;
	st.global.f32 	[%rd27+8212], %f625;
	add.f32 	%f626, %f996, %f552;
	max.f32 	%f627, %f626, 0f00000000;
	st.global.f32 	[%rd27+8708], %f627;
	add.f32 	%f628, %f964, %f555;
	max.f32 	%f629, %f628, 0f00000000;
	st.global.f32 	[%rd27+8724], %f629;
	add.f32 	%f630, %f1059, %f562;
	max.f32 	%f631, %f630, 0f00000000;
	st.global.f32 	[%rd27+8200], %f631;
	add.f32 	%f632, %f1027, %f565;
	max.f32 	%f633, %f632, 0f00000000;
	st.global.f32 	[%rd27+8216], %f633;
	add.f32 	%f634, %f995, %f562;
	max.f32 	%f635, %f634, 0f00000000;
	st.global.f32 	[%rd27+8712], %f635;
	add.f32 	%f636, %f963, %f565;
	max.f32 	%f637, %f636, 0f00000000;
	st.global.f32 	[%rd27+8728], %f637;
	add.f32 	%f638, %f1058, %f572;
	max.f32 	%f639, %f638, 0f00000000;
	st.global.f32 	[%rd27+8204], %f639;
	add.f32 	%f640, %f1026, %f575;
	max.f32 	%f641, %f640, 0f00000000;
	st.global.f32 	[%rd27+8220], %f641;
	add.f32 	%f642, %f994, %f572;
	max.f32 	%f643, %f642, 0f00000000;
	st.global.f32 	[%rd27+8716], %f643;
	add.f32 	%f644, %f962, %f575;
	max.f32 	%f645, %f644, 0f00000000;
	st.global.f32 	[%rd27+8732], %f645;
	add.f32 	%f646, %f1057, %f542;
	max.f32 	%f647, %f646, 0f00000000;
	st.global.f32 	[%rd27+8256], %f647;
	add.f32 	%f648, %f1025, %f545;
	max.f32 	%f649, %f648, 0f00000000;
	st.global.f32 	[%rd27+8272], %f649;
	add.f32 	%f650, %f993, %f542;
	max.f32 	%f651, %f650, 0f00000000;
	st.global.f32 	[%rd27+8768], %f651;
	add.f32 	%f652, %f961, %f545;
	max.f32 	%f653, %f652, 0f00000000;
	st.global.f32 	[%rd27+8784], %f653;
	add.f32 	%f654, %f1056, %f552;
	max.f32 	%f655, %f654, 0f00000000;
	st.global.f32 	[%rd27+8260], %f655;
	add.f32 	%f656, %f1024, %f555;
	max.f32 	%f657, %f656, 0f00000000;
	st.global.f32 	[%rd27+8276], %f657;
	add.f32 	%f658, %f992, %f552;
	max.f32 	%f659, %f658, 0f00000000;
	st.global.f32 	[%rd27+8772], %f659;
	add.f32 	%f660, %f960, %f555;
	max.f32 	%f661, %f660, 0f00000000;
	st.global.f32 	[%rd27+8788], %f661;
	add.f32 	%f662, %f1055, %f562;
	max.f32 	%f663, %f662, 0f00000000;
	st.global.f32 	[%rd27+8264], %f663;
	add.f32 	%f664, %f1023, %f565;
	max.f32 	%f665, %f664, 0f00000000;
	st.global.f32 	[%rd27+8280], %f665;
	add.f32 	%f666, %f991, %f562;
	max.f32 	%f667, %f666, 0f00000000;
	st.global.f32 	[%rd27+8776], %f667;
	add.f32 	%f668, %f959, %f565;
	max.f32 	%f669, %f668, 0f00000000;
	st.global.f32 	[%rd27+8792], %f669;
	add.f32 	%f670, %f1054, %f572;
	max.f32 	%f671, %f670, 0f00000000;
	st.global.f32 	[%rd27+8268], %f671;
	add.f32 	%f672, %f1022, %f575;
	max.f32 	%f673, %f672, 0f00000000;
	st.global.f32 	[%rd27+8284], %f673;
	add.f32 	%f674, %f990, %f572;
	max.f32 	%f675, %f674, 0f00000000;
	st.global.f32 	[%rd27+8780], %f675;
	add.f32 	%f676, %f958, %f575;
	max.f32 	%f677, %f676, 0f00000000;
	st.global.f32 	[%rd27+8796], %f677;
	add.f32 	%f678, %f1053, %f542;
	max.f32 	%f679, %f678, 0f00000000;
	st.global.f32 	[%rd27+16384], %f679;
	add.f32 	%f680, %f1021, %f545;
	max.f32 	%f681, %f680, 0f00000000;
	st.global.f32 	[%rd27+16400], %f681;
	add.f32 	%f682, %f989, %f542;
	max.f32 	%f683, %f682, 0f00000000;
	st.global.f32 	[%rd27+16896], %f683;
	add.f32 	%f684, %f957, %f545;
	max.f32 	%f685, %f684, 0f00000000;
	st.global.f32 	[%rd27+16912], %f685;
	add.f32 	%f686, %f1052, %f552;
	max.f32 	%f687, %f686, 0f00000000;
	st.global.f32 	[%rd27+16388], %f687;
	add.f32 	%f688, %f1020, %f555;
	max.f32 	%f689, %f688, 0f00000000;
	st.global.f32 	[%rd27+16404], %f689;
	add.f32 	%f690, %f988, %f552;
	max.f32 	%f691, %f690, 0f00000000;
	st.global.f32 	[%rd27+16900], %f691;
	add.f32 	%f692, %f956, %f555;
	max.f32 	%f693, %f692, 0f00000000;
	st.global.f32 	[%rd27+16916], %f693;
	add.f32 	%f694, %f1051, %f562;
	max.f32 	%f695, %f694, 0f00000000;
	st.global.f32 	[%rd27+16392], %f695;
	add.f32 	%f696, %f1019, %f565;
	max.f32 	%f697, %f696, 0f00000000;
	st.global.f32 	[%rd27+16408], %f697;
	add.f32 	%f698, %f987, %f562;
	max.f32 	%f699, %f698, 0f00000000;
	st.global.f32 	[%rd27+16904], %f699;
	add.f32 	%f700, %f955, %f565;
	max.f32 	%f701, %f700, 0f00000000;
	st.global.f32 	[%rd27+16920], %f701;
	add.f32 	%f702, %f1050, %f572;
	max.f32 	%f703, %f702, 0f00000000;
	st.global.f32 	[%rd27+16396], %f703;
	add.f32 	%f704, %f1018, %f575;
	max.f32 	%f705, %f704, 0f00000000;
	st.global.f32 	[%rd27+16412], %f705;
	add.f32 	%f706, %f986, %f572;
	max.f32 	%f707, %f706, 0f00000000;
	st.global.f32 	[%rd27+16908], %f707;
	add.f32 	%f708, %f954, %f575;
	max.f32 	%f709, %f708, 0f00000000;
	st.global.f32 	[%rd27+16924], %f709;
	add.f32 	%f710, %f1049, %f542;
	max.f32 	%f711, %f710, 0f00000000;
	st.global.f32 	[%rd27+16448], %f711;
	add.f32 	%f712, %f1017, %f545;
	max.f32 	%f713, %f712, 0f00000000;
	st.global.f32 	[%rd27+16464], %f713;
	add.f32 	%f714, %f985, %f542;
	max.f32 	%f715, %f714, 0f00000000;
	st.global.f32 	[%rd27+16960], %f715;
	add.f32 	%f716, %f953, %f545;
	max.f32 	%f717, %f716, 0f00000000;
	st.global.f32 	[%rd27+16976], %f717;
	add.f32 	%f718, %f1048, %f552;
	max.f32 	%f719, %f718, 0f00000000;
	st.global.f32 	[%rd27+16452], %f719;
	add.f32 	%f720, %f1016, %f555;
	max.f32 	%f721, %f720, 0f00000000;
	st.global.f32 	[%rd27+16468], %f721;
	add.f32 	%f722, %f984, %f552;
	max.f32 	%f723, %f722, 0f00000000;
	st.global.f32 	[%rd27+16964], %f723;
	add.f32 	%f724, %f952, %f555;
	max.f32 	%f725, %f724, 0f00000000;
	st.global.f32 	[%rd27+16980], %f725;
	add.f32 	%f726, %f1047, %f562;
	max.f32 	%f727, %f726, 0f00000000;
	st.global.f32 	[%rd27+16456], %f727;
	add.f32 	%f728, %f1015, %f565;
	max.f32 	%f729, %f728, 0f00000000;
	st.global.f32 	[%rd27+16472], %f729;
	add.f32 	%f730, %f983, %f562;
	max.f32 	%f731, %f730, 0f00000000;
	st.global.f32 	[%rd27+16968], %f731;
	add.f32 	%f732, %f951, %f565;
	max.f32 	%f733, %f732, 0f00000000;
	st.global.f32 	[%rd27+16984], %f733;
	add.f32 	%f734, %f1046, %f572;
	max.f32 	%f735, %f734, 0f00000000;
	st.global.f32 	[%rd27+16460], %f735;
	add.f32 	%f736, %f1014, %f575;
	max.f32 	%f737, %f736, 0f00000000;
	st.global.f32 	[%rd27+16476], %f737;
	add.f32 	%f738, %f982, %f572;
	max.f32 	%f739, %f738, 0f00000000;
	st.global.f32 	[%rd27+16972], %f739;
	add.f32 	%f740, %f950, %f575;
	max.f32 	%f741, %f740, 0f00000000;
	st.global.f32 	[%rd27+16988], %f741;
	add.f32 	%f742, %f1045, %f542;
	max.f32 	%f743, %f742, 0f00000000;
	st.global.f32 	[%rd27+24576], %f743;
	add.f32 	%f744, %f1013, %f545;
	max.f32 	%f745, %f744, 0f00000000;
	st.global.f32 	[%rd27+24592], %f745;
	add.f32 	%f746, %f981, %f542;
	max.f32 	%f747, %f746, 0f00000000;
	st.global.f32 	[%rd27+25088], %f747;
	add.f32 	%f748, %f949, %f545;
	max.f32 	%f749, %f748, 0f00000000;
	st.global.f32 	[%rd27+25104], %f749;
	add.f32 	%f750, %f1044, %f552;
	max.f32 	%f751, %f750, 0f00000000;
	st.global.f32 	[%rd27+24580], %f751;
	add.f32 	%f752, %f1012, %f555;
	max.f32 	%f753, %f752, 0f00000000;
	st.global.f32 	[%rd27+24596], %f753;
	add.f32 	%f754, %f980, %f552;
	max.f32 	%f755, %f754, 0f00000000;
	st.global.f32 	[%rd27+25092], %f755;
	add.f32 	%f756, %f948, %f555;
	max.f32 	%f757, %f756, 0f00000000;
	st.global.f32 	[%rd27+25108], %f757;
	add.f32 	%f758, %f1043, %f562;
	max.f32 	%f759, %f758, 0f00000000;
	st.global.f32 	[%rd27+24584], %f759;
	add.f32 	%f760, %f1011, %f565;
	max.f32 	%f761, %f760, 0f00000000;
	st.global.f32 	[%rd27+24600], %f761;
	add.f32 	%f762, %f979, %f562;
	max.f32 	%f763, %f762, 0f00000000;
	st.global.f32 	[%rd27+25096], %f763;
	add.f32 	%f764, %f947, %f565;
	max.f32 	%f765, %f764, 0f00000000;
	st.global.f32 	[%rd27+25112], %f765;
	add.f32 	%f766, %f1042, %f572;
	max.f32 	%f767, %f766, 0f00000000;
	st.global.f32 	[%rd27+24588], %f767;
	add.f32 	%f768, %f1010, %f575;
	max.f32 	%f769, %f768, 0f00000000;
	st.global.f32 	[%rd27+24604], %f769;
	add.f32 	%f770, %f978, %f572;
	max.f32 	%f771, %f770, 0f00000000;
	st.global.f32 	[%rd27+25100], %f771;
	add.f32 	%f772, %f946, %f575;
	max.f32 	%f773, %f772, 0f00000000;
	st.global.f32 	[%rd27+25116], %f773;
	add.f32 	%f774, %f1041, %f542;
	max.f32 	%f775, %f774, 0f00000000;
	st.global.f32 	[%rd27+24640], %f775;
	add.f32 	%f776, %f1009, %f545;
	max.f32 	%f777, %f776, 0f00000000;
	st.global.f32 	[%rd27+24656], %f777;
	add.f32 	%f778, %f977, %f542;
	max.f32 	%f779, %f778, 0f00000000;
	st.global.f32 	[%rd27+25152], %f779;
	add.f32 	%f780, %f945, %f545;
	max.f32 	%f781, %f780, 0f00000000;
	st.global.f32 	[%rd27+25168], %f781;
	add.f32 	%f782, %f1040, %f552;
	max.f32 	%f783, %f782, 0f00000000;
	st.global.f32 	[%rd27+24644], %f783;
	add.f32 	%f784, %f1008, %f555;
	max.f32 	%f785, %f784, 0f00000000;
	st.global.f32 	[%rd27+24660], %f785;
	add.f32 	%f786, %f976, %f552;
	max.f32 	%f787, %f786, 0f00000000;
	st.global.f32 	[%rd27+25156], %f787;
	add.f32 	%f788, %f944, %f555;
	max.f32 	%f789, %f788, 0f00000000;
	st.global.f32 	[%rd27+25172], %f789;
	add.f32 	%f790, %f1039, %f562;
	max.f32 	%f791, %f790, 0f00000000;
	st.global.f32 	[%rd27+24648], %f791;
	add.f32 	%f792, %f1007, %f565;
	max.f32 	%f793, %f792, 0f00000000;
	st.global.f32 	[%rd27+24664], %f793;
	add.f32 	%f794, %f975, %f562;
	max.f32 	%f795, %f794, 0f00000000;
	st.global.f32 	[%rd27+25160], %f795;
	add.f32 	%f796, %f943, %f565;
	max.f32 	%f797, %f796, 0f00000000;
	st.global.f32 	[%rd27+25176], %f797;
	add.f32 	%f798, %f1038, %f572;
	max.f32 	%f799, %f798, 0f00000000;
	st.global.f32 	[%rd27+24652], %f799;
	add.f32 	%f800, %f1006, %f575;
	max.f32 	%f801, %f800, 0f00000000;
	st.global.f32 	[%rd27+24668], %f801;
	add.f32 	%f802, %f974, %f572;
	max.f32 	%f803, %f802, 0f00000000;
	st.global.f32 	[%rd27+25164], %f803;
	add.f32 	%f804, %f942, %f575;
	max.f32 	%f805, %f804, 0f00000000;
	st.global.f32 	[%rd27+25180], %f805;
	ret;

}


// ===== COMPILED SASS (sm_100) =====

	.target	sm_100

	.elftype	@"ET_EXEC"


//--------------------- .note.nv.tkinfo           --------------------------
	.section	.note.nv.tkinfo,"",@"SHT_NOTE"
	.sectionflags	@"SHF_NOTE_NV_TKINFO"
	.tkinfo
        /*0018*/ 	.word	0x00000002
        /*0030*/ 	.string	""
        /*0030*/ 	.string	"ptxas"
        /*0030*/ 	.string	"Cuda compilation tools, release 13.0, V13.0.88"
        /*0030*/ 	.string	"Build cuda_13.0.r13.0/compiler.36424714_0"
        /*0030*/ 	.string	"-arch sm_100 -m 64 "



//--------------------- .note.nv.cuinfo           --------------------------
	.section	.note.nv.cuinfo,"",@"SHT_NOTE"
	.sectionflags	@"SHF_NOTE_NV_CUINFO"
        /*0018*/ 	.short	0x0002
        /*001a*/ 	.short	0x0064
        /*001c*/ 	.short	0x0082
	.zero		2


//--------------------- .nv.info                  --------------------------
	.section	.nv.info,"",@"SHT_CUDA_INFO"
	.align	4


	//----- nvinfo : EIATTR_REGCOUNT
	.align		4
        /*0000*/ 	.byte	0x04, 0x2f
        /*0002*/ 	.short	(.L_1 - .L_0)
	.align		4
.L_0:
        /*0004*/ 	.word	index@(my_kernel_kernel0)
        /*0008*/ 	.word	0x000000ae


	//----- nvinfo : EIATTR_FRAME_SIZE
	.align		4
.L_1:
        /*000c*/ 	.byte	0x04, 0x11
        /*000e*/ 	.short	(.L_3 - .L_2)
	.align		4
.L_2:
        /*0010*/ 	.word	index@(my_kernel_kernel0)
        /*0014*/ 	.word	0x00000000


	//----- nvinfo : EIATTR_MIN_STACK_SIZE
	.align		4
.L_3:
        /*0018*/ 	.byte	0x04, 0x12
        /*001a*/ 	.short	(.L_5 - .L_4)
	.align		4
.L_4:
        /*001c*/ 	.word	index@(my_kernel_kernel0)
        /*0020*/ 	.word	0x00000000
.L_5:


//--------------------- .nv.compat                --------------------------
	.section	.nv.compat,"",@"SHT_CUDA_COMPAT_INFO"
	.align	4
        /*0000*/ 	.byte	0x02, 0x09, 0x00, 0x00, 0x02, 0x02, 0x01, 0x00, 0x02, 0x05, 0x05, 0x00, 0x03, 0x07, 0x01, 0x01
        /*0010*/ 	.byte	0x02, 0x03, 0x00, 0x00, 0x02, 0x06, 0x01, 0x00, 0x04, 0x0b, 0x08, 0x00, 0x09, 0x00, 0x00, 0x00
        /*0020*/ 	.byte	0x00, 0x00, 0x00, 0x00


//--------------------- .nv.info.my_kernel_kernel0 --------------------------
	.section	.nv.info.my_kernel_kernel0,"",@"SHT_CUDA_INFO"
	.sectionflags	@""
	.align	4


	//----- nvinfo : EIATTR_CUDA_API_VERSION
	.align		4
        /*0000*/ 	.byte	0x04, 0x37
        /*0002*/ 	.short	(.L_7 - .L_6)
.L_6:
        /*0004*/ 	.word	0x00000082


	//----- nvinfo : EIATTR_KPARAM_INFO
	.align		4
.L_7:
        /*0008*/ 	.byte	0x04, 0x17
        /*000a*/ 	.short	(.L_9 - .L_8)
.L_8:
        /*000c*/ 	.word	0x00000000
        /*0010*/ 	.short	0x0003
        /*0012*/ 	.short	0x0018
        /*0014*/ 	.byte	0x00, 0xf5, 0x21, 0x00


	//----- nvinfo : EIATTR_KPARAM_INFO
	.align		4
.L_9:
        /*0018*/ 	.byte	0x04, 0x17
        /*001a*/ 	.short	(.L_11 - .L_10)
.L_10:
        /*001c*/ 	.word	0x00000000
        /*0020*/ 	.short	0x0002
        /*0022*/ 	.short	0x0010
        /*0024*/ 	.byte	0x00, 0xf5, 0x21, 0x00


	//----- nvinfo : EIATTR_KPARAM_INFO
	.align		4
.L_11:
        /*0028*/ 	.byte	0x04, 0x17
        /*002a*/ 	.short	(.L_13 - .L_12)
.L_12:
        /*002c*/ 	.word	0x00000000
        /*0030*/ 	.short	0x0001
        /*0032*/ 	.short	0x0008
        /*0034*/ 	.byte	0x00, 0xf5, 0x21, 0x00


	//----- nvinfo : EIATTR_KPARAM_INFO
	.align		4
.L_13:
        /*0038*/ 	.byte	0x04, 0x17
        /*003a*/ 	.short	(.L_15 - .L_14)
.L_14:
        /*003c*/ 	.word	0x00000000
        /*0040*/ 	.short	0x0000
        /*0042*/ 	.short	0x0000
        /*0044*/ 	.byte	0x00, 0xf5, 0x21, 0x00


	//----- nvinfo : EIATTR_SPARSE_MMA_MASK
	.align		4
.L_15:
        /*0048*/ 	.byte	0x03, 0x50
        /*004a*/ 	.short	0x0000


	//----- nvinfo : EIATTR_MAXREG_COUNT
	.align		4
        /*004c*/ 	.byte	0x03, 0x1b
        /*004e*/ 	.short	0x00ff


	//----- nvinfo : EIATTR_NUM_BARRIERS
	.align		4
        /*0050*/ 	.byte	0x02, 0x4c
        /*0052*/ 	.byte	0x01
	.zero		1


	//----- nvinfo : EIATTR_MERCURY_ISA_VERSION
	.align		4
        /*0054*/ 	.byte	0x03, 0x5f
        /*0056*/ 	.short	0x0101


	//----- nvinfo : EIATTR_VRC_CTA_INIT_COUNT
	.align		4
        /*0058*/ 	.byte	0x02, 0x4a
	.zero		1
	.zero		1


	//----- nvinfo : EIATTR_EXIT_INSTR_OFFSETS
	.align		4
        /*005c*/ 	.byte	0x04, 0x1c
        /*005e*/ 	.short	(.L_17 - .L_16)


	//   ....[0]....
.L_16:
        /*0060*/ 	.word	0x00003470


	//----- nvinfo : EIATTR_CRS_STACK_SIZE
	.align		4
.L_17:
        /*0064*/ 	.byte	0x04, 0x1e
        /*0066*/ 	.short	(.L_19 - .L_18)
.L_18:
        /*0068*/ 	.word	0x00000000


	//----- nvinfo : EIATTR_CBANK_PARAM_SIZE
	.align		4
.L_19:
        /*006c*/ 	.byte	0x03, 0x19
        /*006e*/ 	.short	0x0020


	//----- nvinfo : EIATTR_PARAM_CBANK
	.align		4
        /*0070*/ 	.byte	0x04, 0x0a
        /*0072*/ 	.short	(.L_21 - .L_20)
	.align		4
.L_20:
        /*0074*/ 	.word	index@(.nv.constant0.my_kernel_kernel0)
        /*0078*/ 	.short	0x0380
        /*007a*/ 	.short	0x0020


	//----- nvinfo : EIATTR_SW_WAR
	.align		4
.L_21:
        /*007c*/ 	.byte	0x04, 0x36
        /*007e*/ 	.short	(.L_23 - .L_22)
.L_22:
        /*0080*/ 	.word	0x00000008
.L_23:


//--------------------- .nv.callgraph             --------------------------
	.section	.nv.callgraph,"",@"SHT_CUDA_CALLGRAPH"
	.align	4
	.sectionentsize	8
	.align		4
        /*0000*/ 	.word	0x00000000
	.align		4
        /*0004*/ 	.word	0xffffffff
	.align		4
        /*0008*/ 	.word	0x00000000
	.align		4
        /*000c*/ 	.word	0xfffffffe
	.align		4
        /*0010*/ 	.word	0x00000000
	.align		4
        /*0014*/ 	.word	0xfffffffd
	.align		4
        /*0018*/ 	.word	0x00000000
	.align		4
        /*001c*/ 	.word	0xfffffffc


//--------------------- .text.my_kernel_kernel0   --------------------------
	.section	.text.my_kernel_kernel0,"ax",@progbits
	.align	128
        .global         my_kernel_kernel0
        .type           my_kernel_kernel0,@function
        .size           my_kernel_kernel0,(.L_x_15 - my_kernel_kernel0)
        .other          my_kernel_kernel0,@"STO_CUDA_ENTRY STV_DEFAULT"
my_kernel_kernel0:
.text.my_kernel_kernel0:
[----:B------:R-:W-:Y:S01]  /*0000*/  LDC R1, c[0x0][0x37c] ;  /* 0x0000df00ff017b82 */ /* 0x000fe20000000800 */
[----:B------:R-:W0:Y:S07]  /*0010*/  S2R R4, SR_CTAID.X ;  /* 0x0000000000047919 */ /* 0x000e2e0000002500 */
[----:B------:R-:W1:Y:S01]  /*0020*/  LDC.64 R2, c[0x0][0x380] ;  /* 0x0000e000ff027b82 */ /* 0x000e620000000a00 */
[----:B------:R-:W-:Y:S01]  /*0030*/  HFMA2 R11, -RZ, RZ, 0, 0 ;  /* 0x00000000ff0b7431 */ /* 0x000fe200000001ff */
[----:B------:R-:W2:Y:S01]  /*0040*/  LDCU.64 UR8, c[0x0][0x358] ;  /* 0x00006b00ff0877ac */ /* 0x000ea20008000a00 */
[----:B------:R-:W3:Y:S01]  /*0050*/  S2R R13, SR_TID.X ;  /* 0x00000000000d7919 */ /* 0x000ee20000002100 */
[C---:B0-----:R-:W-:Y:S01]  /*0060*/  SHF.L.U32 R0, R4.reuse, 0xc, RZ ;  /* 0x0000000c04007819 */ /* 0x041fe200000006ff */
[----:B------:R-:W-:-:S03]  /*0070*/  IMAD.SHL.U32 R8, R4, 0x8, RZ ;  /* 0x0000000804087824 */ /* 0x000fc600078e00ff */
[----:B---3--:R-:W-:Y:S02]  /*0080*/  LOP3.LUT R5, R13, 0x7fff0007, R0, 0xc8, !PT ;  /* 0x7fff00070d057812 */ /* 0x008fe400078ec800 */
[C---:B------:R-:W-:Y:S02]  /*0090*/  SHF.L.U32 R0, R4.reuse, 0x7, RZ ;  /* 0x0000000704007819 */ /* 0x040fe400000006ff */
[----:B------:R-:W-:Y:S02]  /*00a0*/  LOP3.LUT R5, R5, 0x8, R8, 0xf8, !PT ;  /* 0x0000000805057812 */ /* 0x000fe400078ef808 */
[----:B------:R-:W-:Y:S02]  /*00b0*/  SHF.R.U32.HI R6, RZ, 0x3, R13 ;  /* 0x00000003ff067819 */ /* 0x000fe4000001160d */
[----:B------:R-:W-:Y:S01]  /*00c0*/  LOP3.LUT R5, R5, 0x700, R0, 0xf8, !PT ;  /* 0x0000070005057812 */ /* 0x000fe200078ef800 */
[----:B------:R-:W-:Y:S01]  /*00d0*/  IMAD.SHL.U32 R0, R4, 0x2, RZ ;  /* 0x0000000204007824 */ /* 0x000fe200078e00ff */
[----:B------:R-:W-:-:S02]  /*00e0*/  LOP3.LUT R4, R8, 0x70, RZ, 0xc0, !PT ;  /* 0x0000007008047812 */ /* 0x000fc400078ec0ff */
[----:B------:R-:W-:Y:S01]  /*00f0*/  LOP3.LUT R9, R8, 0x8, RZ, 0xc0, !PT ;  /* 0x0000000808097812 */ /* 0x000fe200078ec0ff */
[----:B------:R-:W-:Y:S01]  /*0100*/  VIADD R10, R5, 0xfffff7f0 ;  /* 0xfffff7f0050a7836 */ /* 0x000fe20000000000 */
[----:B------:R-:W-:Y:S02]  /*0110*/  LOP3.LUT R0, R0, 0x7fffffe0, RZ, 0xc0, !PT ;  /* 0x7fffffe000007812 */ /* 0x000fe400078ec0ff */
[----:B-12---:R-:W-:-:S07]  /*0120*/  IADD3 R7, PT, PT, -R4, 0x81, RZ ;  /* 0x0000008104077810 */ /* 0x006fce0007ffe1ff */
.L_x_9:
[----:B------:R-:W-:Y:S01]  /*0130*/  LEA R14, R11, R6, 0x2 ;  /* 0x000000060b0e7211 */ /* 0x000fe200078e10ff */
[----:B------:R-:W-:Y:S03]  /*0140*/  BSSY.RECONVERGENT B0, `(.L_x_0) ;  /* 0x0000016000007945 */ /* 0x000fe60003800200 */
[----:B-1----:R-:W-:-:S05]  /*0150*/  LOP3.LUT R4, R14, 0xffff, RZ, 0xc0, !PT ;  /* 0x0000ffff0e047812 */ /* 0x002fca00078ec0ff */
[----:B------:R-:W-:-:S05]  /*0160*/  IMAD R4, R4, 0xe38f, RZ ;  /* 0x0000e38f04047824 */ /* 0x000fca00078e02ff */
[----:B------:R-:W-:-:S04]  /*0170*/  SHF.R.U32.HI R15, RZ, 0x14, R4 ;  /* 0x00000014ff0f7819 */ /* 0x000fc80000011604 */
[C---:B------:R-:W-:Y:S01]  /*0180*/  LOP3.LUT P0, RZ, R0.reuse, R15, RZ, 0xfc, !PT ;  /* 0x0000000f00ff7212 */ /* 0x040fe2000780fcff */
[----:B------:R-:W-:-:S05]  /*0190*/  IMAD.IADD R4, R0, 0x1, R15 ;  /* 0x0000000100047824 */ /* 0x000fca00078e020f */
[----:B------:R-:W-:Y:S02]  /*01a0*/  ISETP.GT.U32.OR P0, PT, R4, 0x80, !P0 ;  /* 0x000000800400780c */ /* 0x000fe40004704470 */
[----:B------:R-:W-:-:S11]  /*01b0*/  MOV R4, RZ ;  /* 0x000000ff00047202 */ /* 0x000fd60000000f00 */
[----:B0-----:R-:W-:Y:S05]  /*01c0*/  @P0 BRA `(.L_x_1) ;  /* 0x0000000000340947 */ /* 0x001fea0003800000 */
[----:B------:R-:W-:-:S05]  /*01d0*/  PRMT R5, R15, 0x9910, RZ ;  /* 0x000099100f057816 */ /* 0x000fca00000000ff */
[----:B------:R-:W-:-:S04]  /*01e0*/  IMAD R5, R5, 0x12, RZ ;  /* 0x0000001205057824 */ /* 0x000fc800078e02ff */
[----:B------:R-:W-:-:S05]  /*01f0*/  IMAD.MOV R5, RZ, RZ, -R5 ;  /* 0x000000ffff057224 */ /* 0x000fca00078e0a05 */
[----:B------:R-:W-:-:S04]  /*0200*/  PRMT R5, R5, 0x7710, RZ ;  /* 0x0000771005057816 */ /* 0x000fc800000000ff */
[----:B------:R-:W-:-:S04]  /*0210*/  IADD3 R5, PT, PT, R14, R5, RZ ;  /* 0x000000050e057210 */ /* 0x000fc80007ffe0ff */
[----:B------:R-:W-:-:S04]  /*0220*/  LOP3.LUT R5, R5, 0xffff, RZ, 0xc0, !PT ;  /* 0x0000ffff05057812 */ /* 0x000fc800078ec0ff */
[----:B------:R-:W-:-:S04]  /*0230*/  LOP3.LUT P0, RZ, R5, 0x70, R8, 0xf8, !PT ;  /* 0x0000007005ff7812 */ /* 0x000fc8000780f808 */
[----:B------:R-:W-:-:S13]  /*0240*/  ISETP.LE.U32.OR P0, PT, R7, R5, !P0 ;  /* 0x000000050700720c */ /* 0x000fda0004703470 */
[----:B------:R-:W-:Y:S05]  /*0250*/  @P0 BRA `(.L_x_1) ;  /* 0x0000000000100947 */ /* 0x000fea0003800000 */
[----:B------:R-:W-:-:S05]  /*0260*/  IMAD R4, R15, 0x800, R10 ;  /* 0x000008000f047824 */ /* 0x000fca00078e020a */
[----:B------:R-:W-:-:S05]  /*0270*/  LEA R5, R5, R4, 0x4 ;  /* 0x0000000405057211 */ /* 0x000fca00078e20ff */
[----:B------:R-:W-:-:S06]  /*0280*/  IMAD.WIDE R4, R5, 0x4, R2 ;  /* 0x0000000405047825 */ /* 0x000fcc00078e0202 */
[----:B------:R0:W5:Y:S02]  /*0290*/  LDG.E.CONSTANT R4, desc[UR8][R4.64] ;  /* 0x0000000804047981 */ /* 0x000164000c1e9900 */
.L_x_1:
[----:B------:R-:W-:Y:S05]  /*02a0*/  BSYNC.RECONVERGENT B0 ;  /* 0x0000000000007941 */ /* 0x000fea0003800200 */
.L_x_0:
[----:B------:R-:W1:Y:S01]  /*02b0*/  S2UR UR5, SR_CgaCtaId ;  /* 0x00000000000579c3 */ /* 0x000e620000008800 */
[----:B------:R-:W-:Y:S01]  /*02c0*/  UMOV UR4, 0x400 ;  /* 0x0000040000047882 */ /* 0x000fe20000000000 */
[C---:B0-----:R-:W-:Y:S01]  /*02d0*/  IMAD R5, R11.reuse, 0x20, R13 ;  /* 0x000000200b057824 */ /* 0x041fe200078e020d */
[----:B------:R-:W-:Y:S01]  /*02e0*/  ISETP.NE.AND P0, PT, R11, 0x98, PT ;  /* 0x000000980b00780c */ /* 0x000fe20003f05270 */
[----:B-1----:R-:W-:-:S06]  /*02f0*/  ULEA UR6, UR5, UR4, 0x18 ;  /* 0x0000000405067291 */ /* 0x002fcc000f8ec0ff */
[----:B------:R-:W-:-:S05]  /*0300*/  LEA R15, R5, UR6, 0x2 ;  /* 0x00000006050f7c11 */ /* 0x000fca000f8e10ff */
[----:B-----5:R0:W-:Y:S01]  /*0310*/  STS [R15], R4 ;  /* 0x000000040f007388 */ /* 0x0201e20000000800 */
[----:B------:R-:W-:Y:S05]  /*0320*/  @!P0 BRA `(.L_x_2) ;  /* 0x0000000400348947 */ /* 0x000fea0003800000 */
[C---:B------:R-:W-:Y:S01]  /*0330*/  IADD3 R16, PT, PT, R14.reuse, 0x4, RZ ;  /* 0x000000040e107810 */ /* 0x040fe20007ffe0ff */
[----:B------:R-:W-:Y:S01]  /*0340*/  BSSY.RECONVERGENT B0, `(.L_x_3) ;  /* 0x0000019000007945 */ /* 0x000fe20003800200 */
[----:B------:R-:W-:Y:S02]  /*0350*/  IADD3 R19, PT, PT, R14, 0x8, RZ ;  /* 0x000000080e137810 */ /* 0x000fe40007ffe0ff */
[----:B0-----:R-:W-:-:S05]  /*0360*/  LOP3.LUT R4, R16, 0xffff, RZ, 0xc0, !PT ;  /* 0x0000ffff10047812 */ /* 0x001fca00078ec0ff */
[----:B------:R-:W-:-:S05]  /*0370*/  IMAD R4, R4, 0xe38f, RZ ;  /* 0x0000e38f04047824 */ /* 0x000fca00078e02ff */
[----:B------:R-:W-:-:S04]  /*0380*/  SHF.R.U32.HI R17, RZ, 0x14, R4 ;  /* 0x00000014ff117819 */ /* 0x000fc80000011604 */
[C---:B------:R-:W-:Y:S01]  /*0390*/  LOP3.LUT P0, RZ, R0.reuse, R17, RZ, 0xfc, !PT ;  /* 0x0000001100ff7212 */ /* 0x040fe2000780fcff */
[----:B------:R-:W-:-:S05]  /*03a0*/  IMAD.IADD R4, R0, 0x1, R17 ;  /* 0x0000000100047824 */ /* 0x000fca00078e0211 */
[----:B------:R-:W-:Y:S02]  /*03b0*/  ISETP.GT.U32.OR P0, PT, R4, 0x80, !P0 ;  /* 0x000000800400780c */ /* 0x000fe40004704470 */
[----:B------:R-:W-:-:S05]  /*03c0*/  LOP3.LUT R4, R19, 0xffff, RZ, 0xc0, !PT ;  /* 0x0000ffff13047812 */ /* 0x000fca00078ec0ff */
[----:B------:R-:W-:Y:S02]  /*03d0*/  IMAD R12, R4, 0xe38f, RZ ;  /* 0x0000e38f040c7824 */ /* 0x000fe400078e02ff */
[----:B------:R-:W-:-:S04]  /*03e0*/  IMAD.MOV.U32 R4, RZ, RZ, RZ ;  /* 0x000000ffff047224 */ /* 0x000fc800078e00ff */
[----:B------:R-:W-:Y:S05]  /*03f0*/  @P0 BRA `(.L_x_4) ;  /* 0x0000000000340947 */ /* 0x000fea0003800000 */
[----:B------:R-:W-:-:S05]  /*0400*/  PRMT R5, R17, 0x9910, RZ ;  /* 0x0000991011057816 */ /* 0x000fca00000000ff */
[----:B------:R-:W-:-:S05]  /*0410*/  IMAD R5, R5, 0x12, RZ ;  /* 0x0000001205057824 */ /* 0x000fca00078e02ff */
[----:B------:R-:W-:-:S04]  /*0420*/  IADD3 R5, PT, PT, RZ, -R5, RZ ;  /* 0x80000005ff057210 */ /* 0x000fc80007ffe0ff */
[----:B------:R-:W-:-:S05]  /*0430*/  PRMT R5, R5, 0x7710, RZ ;  /* 0x0000771005057816 */ /* 0x000fca00000000ff */
[----:B------:R-:W-:-:S05]  /*0440*/  IMAD.IADD R5, R16, 0x1, R5 ;  /* 0x0000000110057824 */ /* 0x000fca00078e0205 */
[----:B------:R-:W-:-:S04]  /*0450*/  LOP3.LUT R5, R5, 0xffff, RZ, 0xc0, !PT ;  /* 0x0000ffff05057812 */ /* 0x000fc800078ec0ff */
[----:B------:R-:W-:-:S04]  /*0460*/  LOP3.LUT P0, RZ, R5, 0x70, R8, 0xf8, !PT ;  /* 0x0000007005ff7812 */ /* 0x000fc8000780f808 */
[----:B------:R-:W-:-:S13]  /*0470*/  ISETP.LE.U32.OR P0, PT, R7, R5, !P0 ;  /* 0x000000050700720c */ /* 0x000fda0004703470 */
[----:B------:R-:W-:Y:S05]  /*0480*/  @P0 BRA `(.L_x_4) ;  /* 0x0000000000100947 */ /* 0x000fea0003800000 */
[----:B------:R-:W-:-:S05]  /*0490*/  LEA R4, R17, R10, 0xb ;  /* 0x0000000a11047211 */ /* 0x000fca00078e58ff */
[----:B------:R-:W-:-:S04]  /*04a0*/  IMAD R5, R5, 0x10, R4 ;  /* 0x0000001005057824 */ /* 0x000fc800078e0204 */
[----:B------:R-:W-:-:S06]  /*04b0*/  IMAD.WIDE R4, R5, 0x4, R2 ;  /* 0x0000000405047825 */ /* 0x000fcc00078e0202 */
[----:B------:R0:W5:Y:S02]  /*04c0*/  LDG.E.CONSTANT R4, desc[UR8][R4.64] ;  /* 0x0000000804047981 */ /* 0x000164000c1e9900 */
.L_x_4:
[----:B------:R-:W-:Y:S05]  /*04d0*/  BSYNC.RECONVERGENT B0 ;  /* 0x0000000000007941 */ /* 0x000fea0003800200 */
.L_x_3:
[----:B------:R-:W-:Y:S01]  /*04e0*/  SHF.R.U32.HI R17, RZ, 0x14, R12 ;  /* 0x00000014ff117819 */ /* 0x000fe2000001160c */
[----:B-----5:R1:W-:Y:S01]  /*04f0*/  STS [R15+0x80], R4 ;  /* 0x000080040f007388 */ /* 0x0203e20000000800 */
[----:B------:R-:W-:Y:S01]  /*0500*/  VIADD R14, R14, 0xc ;  /* 0x0000000c0e0e7836 */ /* 0x000fe20000000000 */
[----:B------:R-:W-:Y:S01]  /*0510*/  BSSY.RECONVERGENT B0, `(.L_x_5) ;  /* 0x0000015000007945 */ /* 0x000fe20003800200 */
[CC--:B------:R-:W-:Y:S02]  /*0520*/  LOP3.LUT P0, RZ, R0.reuse, R17.reuse, RZ, 0xfc, !PT ;  /* 0x0000001100ff7212 */ /* 0x0c0fe4000780fcff */
[----:B0-----:R-:W-:-:S04]  /*0530*/  IADD3 R5, PT, PT, R0, R17, RZ ;  /* 0x0000001100057210 */ /* 0x001fc80007ffe0ff */
[----:B------:R-:W-:Y:S02]  /*0540*/  ISETP.GT.U32.OR P0, PT, R5, 0x80, !P0 ;  /* 0x000000800500780c */ /* 0x000fe40004704470 */
[----:B------:R-:W-:-:S05]  /*0550*/  LOP3.LUT R5, R14, 0xffff, RZ, 0xc0, !PT ;  /* 0x0000ffff0e057812 */ /* 0x000fca00078ec0ff */
[----:B------:R-:W-:Y:S01]  /*0560*/  IMAD R12, R5, 0xe38f, RZ ;  /* 0x0000e38f050c7824 */ /* 0x000fe200078e02ff */
[----:B------:R-:W-:-:S05]  /*0570*/  MOV R5, RZ ;  /* 0x000000ff00057202 */ /* 0x000fca0000000f00 */
[----:B-1----:R-:W-:Y:S05]  /*0580*/  @P0 BRA `(.L_x_6) ;  /* 0x0000000000340947 */ /* 0x002fea0003800000 */
        /* <DEDUP_REMOVED lines=13> */
.L_x_6:
[----:B------:R-:W-:Y:S05]  /*0660*/  BSYNC.RECONVERGENT B0 ;  /* 0x0000000000007941 */ /* 0x000fea0003800200 */
.L_x_5:
[----:B------:R-:W-:Y:S01]  /*0670*/  SHF.R.U32.HI R17, RZ, 0x14, R12 ;  /* 0x00000014ff117819 */ /* 0x000fe2000001160c */
[----:B-----5:R1:W-:Y:S01]  /*0680*/  STS [R15+0x100], R5 ;  /* 0x000100050f007388 */ /* 0x0203e20000000800 */
[----:B------:R-:W-:Y:S02]  /*0690*/  BSSY.RECONVERGENT B0, `(.L_x_7) ;  /* 0x0000013000007945 */ /* 0x000fe40003800200 */
[C---:B------:R-:W-:Y:S01]  /*06a0*/  LOP3.LUT P0, RZ, R0.reuse, R17, RZ, 0xfc, !PT ;  /* 0x0000001100ff7212 */ /* 0x040fe2000780fcff */
[----:B0-----:R-:W-:-:S05]  /*06b0*/  IMAD.IADD R4, R0, 0x1, R17 ;  /* 0x0000000100047824 */ /* 0x001fca00078e0211 */
[----:B------:R-:W-:Y:S01]  /*06c0*/  ISETP.GT.U32.OR P0, PT, R4, 0x80, !P0 ;  /* 0x000000800400780c */ /* 0x000fe20004704470 */
[----:B------:R-:W-:-:S12]  /*06d0*/  HFMA2 R4, -RZ, RZ, 0, 0 ;  /* 0x00000000ff047431 */ /* 0x000fd800000001ff */
[----:B-1----:R-:W-:Y:S05]  /*06e0*/  @P0 BRA `(.L_x_8) ;  /* 0x0000000000340947 */ /* 0x002fea0003800000 */
        /* <DEDUP_REMOVED lines=9> */
[----:B------:R-:W-:-:S04]  /*0780*/  LEA R4, R17, R10, 0xb ;  /* 0x0000000a11047211 */ /* 0x000fc800078e58ff */
[----:B------:R-:W-:-:S05]  /*0790*/  LEA R5, R5, R4, 0x4 ;  /* 0x0000000405057211 */ /* 0x000fca00078e20ff */
[----:B------:R-:W-:-:S06]  /*07a0*/  IMAD.WIDE R4, R5, 0x4, R2 ;  /* 0x0000000405047825 */ /* 0x000fcc00078e0202 */
[----:B------:R0:W5:Y:S02]  /*07b0*/  LDG.E.CONSTANT R4, desc[UR8][R4.64] ;  /* 0x0000000804047981 */ /* 0x000164000c1e9900 */
.L_x_8:
[----:B------:R-:W-:Y:S05]  /*07c0*/  BSYNC.RECONVERGENT B0 ;  /* 0x0000000000007941 */ /* 0x000fea0003800200 */
.L_x_7:
[----:B-----5:R1:W-:Y:S01]  /*07d0*/  STS [R15+0x180], R4 ;  /* 0x000180040f007388 */ /* 0x0203e20000000800 */
[----:B------:R-:W-:Y:S01]  /*07e0*/  VIADD R11, R11, 0x4 ;  /* 0x000000040b0b7836 */ /* 0x000fe20000000000 */
[----:B------:R-:W-:Y:S06]  /*07f0*/  BRA `(.L_x_9) ;  /* 0xfffffff8004c7947 */ /* 0x000fec000383ffff */
.L_x_2:
[----:B------:R-:W1:Y:S01]  /*0800*/  LDC.64 R6, c[0x0][0x388] ;  /* 0x0000e200ff067b82 */ /* 0x000e620000000a00 */
[----:B------:R-:W-:-:S04]  /*0810*/  SHF.L.U32 R0, R13, 0x2, RZ ;  /* 0x000000020d007819 */ /* 0x000fc800000006ff */
[----:B------:R-:W-:Y:S02]  /*0820*/  LOP3.LUT R3, R0, 0xff0, RZ, 0xc0, !PT ;  /* 0x00000ff000037812 */ /* 0x000fe400078ec0ff */
[----:B------:R-:W-:Y:S02]  /*0830*/  SHF.L.U32 R0, R13, 0x1, RZ ;  /* 0x000000010d007819 */ /* 0x000fe400000006ff */
[----:B------:R-:W-:-:S03]  /*0840*/  LOP3.LUT R3, R3, 0x8, R8, 0xf8, !PT ;  /* 0x0000000803037812 */ /* 0x000fc600078ef808 */
[----:B------:R-:W-:Y:S01]  /*0850*/  VIADD R2, R0, 0x1 ;  /* 0x0000000100027836 */ /* 0x000fe20000000000 */
[----:B------:R-:W-:-:S04]  /*0860*/  LOP3.LUT R5, R3, 0x6, R0, 0xf8, !PT ;  /* 0x0000000603057812 */ /* 0x000fc800078ef800 */
[----:B------:R-:W-:Y:S01]  /*0870*/  LOP3.LUT R11, R3, 0x7, R2, 0xf8, !PT ;  /* 0x00000007030b7812 */ /* 0x000fe200078ef802 */
[----:B-1----:R-:W-:-:S04]  /*0880*/  IMAD.WIDE.U32 R2, R5, 0x4, R6 ;  /* 0x0000000405027825 */ /* 0x002fc800078e0006 */
[----:B0-----:R-:W-:Y:S01]  /*0890*/  IMAD.WIDE.U32 R4, R11, 0x4, R6 ;  /* 0x000000040b047825 */ /* 0x001fe200078e0006 */
[----:B------:R-:W2:Y:S04]  /*08a0*/  LDG.E.CONSTANT R10, desc[UR8][R2.64] ;  /* 0x00000008020a7981 */ /* 0x000ea8000c1e9900 */
[----:B------:R-:W2:Y:S01]  /*08b0*/  LDG.E.CONSTANT R11, desc[UR8][R4.64] ;  /* 0x00000008040b7981 */ /* 0x000ea2000c1e9900 */
[----:B------:R-:W-:Y:S01]  /*08c0*/  UIADD3 UR4, UPT, UPT, UR4, 0x4c80, URZ ;  /* 0x00004c8004047890 */ /* 0x000fe2000fffe0ff */
[C---:B------:R-:W-:Y:S01]  /*08d0*/  SHF.L.U32 R8, R13.reuse, 0x6, RZ ;  /* 0x000000060d087819 */ /* 0x040fe200000006ff */
[----:B------:R-:W-:Y:S01]  /*08e0*/  BSSY.RECONVERGENT B0, `(.L_x_10) ;  /* 0x000002a000007945 */ /* 0x000fe20003800200 */
[----:B------:R-:W-:Y:S01]  /*08f0*/  ISETP.GT.U32.AND P0, PT, R13, 0x3, PT ;  /* 0x000000030d00780c */ /* 0x000fe20003f04070 */
[----:B------:R-:W-:Y:S01]  /*0900*/  ULEA UR5, UR5, UR4, 0x18 ;  /* 0x0000000405057291 */ /* 0x000fe2000f8ec0ff */
[----:B------:R-:W-:-:S02]  /*0910*/  LOP3.LUT R12, R8, 0xc0, RZ, 0xc0, !PT ;  /* 0x000000c0080c7812 */ /* 0x000fc400078ec0ff */
[----:B------:R-:W-:Y:S02]  /*0920*/  SHF.R.U32.HI R169, RZ, 0x2, R13 ;  /* 0x00000002ffa97819 */ /* 0x000fe4000001160d */
[----:B------:R-:W-:Y:S02]  /*0930*/  MOV R170, RZ ;  /* 0x000000ff00aa7202 */ /* 0x000fe40000000f00 */
[----:B------:R-:W-:Y:S01]  /*0940*/  LEA R8, R13, UR5, 0x3 ;  /* 0x000000050d087c11 */ /* 0x000fe2000f8e18ff */
[----:B------:R-:W-:-:S04]  /*0950*/  IMAD R169, R169, 0x900, R12 ;  /* 0x00000900a9a97824 */ /* 0x000fc800078e020c */
[----:B--2---:R0:W-:Y:S01]  /*0960*/  STS.64 [R8], R10 ;  /* 0x0000000a08007388 */ /* 0x0041e20000000a00 */
[----:B------:R-:W-:Y:S05]  /*0970*/  @P0 BRA `(.L_x_11) ;  /* 0x0000000000800947 */ /* 0x000fea0003800000 */
[----:B------:R-:W-:-:S04]  /*0980*/  IMAD.IADD R3, R9, 0x1, R0 ;  /* 0x0000000109037824 */ /* 0x000fc800078e0200 */
[----:B------:R-:W-:-:S05]  /*0990*/  IMAD.WIDE.U32 R2, R3, 0x4, R6 ;  /* 0x0000000403027825 */ /* 0x000fca00078e0006 */
[----:B------:R-:W2:Y:S04]  /*09a0*/  LDG.E.CONSTANT R4, desc[UR8][R2.64+0x200] ;  /* 0x0002000802047981 */ /* 0x000ea8000c1e9900 */
[----:B------:R1:W3:Y:S01]  /*09b0*/  LDG.E.CONSTANT R7, desc[UR8][R2.64+0x204] ;  /* 0x0002040802077981 */ /* 0x0002e2000c1e9900 */
[C---:B------:R-:W-:Y:S02]  /*09c0*/  IADD3 R5, PT, PT, R0.reuse, 0x40, RZ ;  /* 0x0000004000057810 */ /* 0x040fe40007ffe0ff */
[----:B0-----:R-:W-:Y:S02]  /*09d0*/  IADD3 R8, PT, PT, R0, 0x41, RZ ;  /* 0x0000004100087810 */ /* 0x001fe40007ffe0ff */
[----:B------:R-:W-:Y:S02]  /*09e0*/  LOP3.LUT R6, R5, 0xffff, RZ, 0xc0, !PT ;  /* 0x0000ffff05067812 */ /* 0x000fe400078ec0ff */
[----:B------:R-:W-:-:S03]  /*09f0*/  LOP3.LUT R9, R8, 0xffff, RZ, 0xc0, !PT ;  /* 0x0000ffff08097812 */ /* 0x000fc600078ec0ff */
[----:B------:R-:W-:Y:S02]  /*0a00*/  IMAD R6, R6, 0xaab, RZ ;  /* 0x00000aab06067824 */ /* 0x000fe400078e02ff */
[----:B------:R-:W-:-:S03]  /*0a10*/  IMAD R9, R9, 0xaab, RZ ;  /* 0x00000aab09097824 */ /* 0x000fc600078e02ff */
[----:B------:R-:W-:Y:S02]  /*0a20*/  SHF.R.U32.HI R6, RZ, 0x10, R6 ;  /* 0x00000010ff067819 */ /* 0x000fe40000011606 */
[----:B------:R-:W-:Y:S02]  /*0a30*/  SHF.R.U32.HI R9, RZ, 0x10, R9 ;  /* 0x00000010ff097819 */ /* 0x000fe40000011609 */
[----:B------:R-:W-:Y:S02]  /*0a40*/  PRMT R6, R6, 0x9910, RZ ;  /* 0x0000991006067816 */ /* 0x000fe400000000ff */
[----:B-1----:R-:W-:-:S03]  /*0a50*/  PRMT R3, R9, 0x9910, RZ ;  /* 0x0000991009037816 */ /* 0x002fc600000000ff */
[----:B------:R-:W-:Y:S02]  /*0a60*/  IMAD.MOV.U32 R2, RZ, RZ, R6 ;  /* 0x000000ffff027224 */ /* 0x000fe400078e0006 */
[----:B------:R-:W-:Y:S02]  /*0a70*/  IMAD R3, R3, 0x18, RZ ;  /* 0x0000001803037824 */ /* 0x000fe400078e02ff */
[----:B------:R-:W-:-:S03]  /*0a80*/  IMAD R2, R2, 0x18, RZ ;  /* 0x0000001802027824 */ /* 0x000fc600078e02ff */
[----:B------:R-:W-:Y:S02]  /*0a90*/  IADD3 R3, PT, PT, RZ, -R3, RZ ;  /* 0x80000003ff037210 */ /* 0x000fe40007ffe0ff */
[----:B------:R-:W-:Y:S02]  /*0aa0*/  IADD3 R2, PT, PT, RZ, -R2, RZ ;  /* 0x80000002ff027210 */ /* 0x000fe40007ffe0ff */
[----:B------:R-:W-:Y:S02]  /*0ab0*/  PRMT R3, R3, 0x7710, RZ ;  /* 0x0000771003037816 */ /* 0x000fe400000000ff */
[----:B------:R-:W-:Y:S02]  /*0ac0*/  PRMT R2, R2, 0x7710, RZ ;  /* 0x0000771002027816 */ /* 0x000fe400000000ff */
[----:B------:R-:W-:-:S03]  /*0ad0*/  IADD3 R8, PT, PT, R8, R3, RZ ;  /* 0x0000000308087210 */ /* 0x000fc60007ffe0ff */
[----:B------:R-:W-:Y:S01]  /*0ae0*/  IMAD.IADD R2, R5, 0x1, R2 ;  /* 0x0000000105027824 */ /* 0x000fe200078e0202 */
[----:B------:R-:W-:Y:S02]  /*0af0*/  IADD3 R5, PT, PT, R0, R5, RZ ;  /* 0x0000000500057210 */ /* 0x000fe40007ffe0ff */
[----:B------:R-:W-:Y:S02]  /*0b00*/  LOP3.LUT R8, R8, 0xffff, RZ, 0xc0, !PT ;  /* 0x0000ffff08087812 */ /* 0x000fe400078ec0ff */
[----:B------:R-:W-:Y:S02]  /*0b10*/  LOP3.LUT R2, R2, 0xffff, RZ, 0xc0, !PT ;  /* 0x0000ffff02027812 */ /* 0x000fe400078ec0ff */
[----:B------:R-:W-:-:S03]  /*0b20*/  IADD3 R8, PT, PT, R5, -R8, RZ ;  /* 0x8000000805087210 */ /* 0x000fc60007ffe0ff */
[----:B------:R-:W-:Y:S01]  /*0b30*/  IMAD.IADD R2, R5, 0x1, -R2 ;  /* 0x0000000105027824 */ /* 0x000fe200078e0a02 */
[----:B------:R-:W-:-:S04]  /*0b40*/  LEA R8, R8, UR5, 0x2 ;  /* 0x0000000508087c11 */ /* 0x000fc8000f8e10ff */
[----:B------:R-:W-:-:S05]  /*0b50*/  LEA R3, R2, UR5, 0x2 ;  /* 0x0000000502037c11 */ /* 0x000fca000f8e10ff */
[----:B--2---:R1:W-:Y:S04]  /*0b60*/  STS [R3+0x40], R4 ;  /* 0x0000400403007388 */ /* 0x0043e80000000800 */
[----:B---3--:R1:W-:Y:S02]  /*0b70*/  STS [R8+0x48], R7 ;  /* 0x0000480708007388 */ /* 0x0083e40000000800 */
.L_x_11:
[----:B------:R-:W-:Y:S05]  /*0b80*/  BSYNC.RECONVERGENT B0 ;  /* 0x0000000000007941 */ /* 0x000fea0003800200 */
.L_x_10:
[----:B------:R-:W-:Y:S01]  /*0b90*/  BAR.SYNC.DEFER_BLOCKING 0x0 ;  /* 0x0000000000007b1d */ /* 0x000fe20000010000 */
[----:B------:R-:W-:Y:S01]  /*0ba0*/  HFMA2 R168, -RZ, RZ, 0, 0 ;  /* 0x00000000ffa87431 */ /* 0x000fe200000001ff */
[----:B------:R-:W-:Y:S02]  /*0bb0*/  CS2R R166, SRZ ;  /* 0x0000000000a67805 */ /* 0x000fe4000001ff00 */
[----:B------:R-:W-:Y:S02]  /*0bc0*/  CS2R R164, SRZ ;  /* 0x0000000000a47805 */ /* 0x000fe4000001ff00 */
[----:B------:R-:W-:Y:S02]  /*0bd0*/  CS2R R162, SRZ ;  /* 0x0000000000a27805 */ /* 0x000fe4000001ff00 */
[----:B------:R-:W-:Y:S02]  /*0be0*/  CS2R R160, SRZ ;  /* 0x0000000000a07805 */ /* 0x000fe4000001ff00 */
[----:B------:R-:W-:-:S02]  /*0bf0*/  CS2R R158, SRZ ;  /* 0x00000000009e7805 */ /* 0x000fc4000001ff00 */
[----:B------:R-:W-:Y:S02]  /*0c00*/  CS2R R156, SRZ ;  /* 0x00000000009c7805 */ /* 0x000fe4000001ff00 */
        /* <DEDUP_REMOVED lines=40> */
[----:B-1----:R-:W-:-:S02]  /*0e90*/  CS2R R6, SRZ ;  /* 0x0000000000067805 */ /* 0x002fc4000001ff00 */
[----:B------:R-:W-:Y:S02]  /*0ea0*/  CS2R R22, SRZ ;  /* 0x0000000000167805 */ /* 0x000fe4000001ff00 */
[----:B------:R-:W-:Y:S02]  /*0eb0*/  CS2R R74, SRZ ;  /* 0x00000000004a7805 */ /* 0x000fe4000001ff00 */
[----:B0-----:R-:W-:Y:S02]  /*0ec0*/  CS2R R8, SRZ ;  /* 0x0000000000087805 */ /* 0x001fe4000001ff00 */
        /* <DEDUP_REMOVED lines=10> */
[----:B------:R-:W-:Y:S01]  /*0f70*/  CS2R R30, SRZ ;  /* 0x00000000001e7805 */ /* 0x000fe2000001ff00 */
[----:B------:R-:W-:Y:S01]  /*0f80*/  IMAD.MOV.U32 R0, RZ, RZ, RZ ;  /* 0x000000ffff007224 */ /* 0x000fe200078e00ff */
[----:B------:R-:W-:Y:S02]  /*0f90*/  CS2R R2, SRZ ;  /* 0x0000000000027805 */ /* 0x000fe4000001ff00 */
[----:B------:R-:W-:Y:S01]  /*0fa0*/  MOV R5, RZ ;  /* 0x000000ff00057202 */ /* 0x000fe20000000f00 */
[----:B------:R-:W-:Y:S01]  /*0fb0*/  UMOV UR4, URZ ;  /* 0x000000ff00047c82 */ /* 0x000fe20008000000 */
[----:B------:R-:W-:-:S07]  /*0fc0*/  IADD3 R169, PT, PT, R169, UR6, RZ ;  /* 0x00000006a9a97c10 */ /* 0x000fce000fffe0ff */
.L_x_13:
[----:B------:R-:W-:Y:S01]  /*0fd0*/  IMAD.U32 R4, RZ, RZ, UR4 ;  /* 0x00000004ff047e24 */ /* 0x000fe2000f8e00ff */
[----:B------:R-:W-:Y:S02]  /*0fe0*/  UIMAD UR7, UR4, 0x60, UR5 ;  /* 0x00000060040778a4 */ /* 0x000fe4000f8e0205 */
[----:B------:R-:W-:Y:S01]  /*0ff0*/  UIADD3 UR4, UPT, UPT, UR4, 0x1, URZ ;  /* 0x0000000104047890 */ /* 0x000fe2000fffe0ff */
[----:B------:R-:W-:Y:S01]  /*1000*/  IMAD R4, R4, 0x240, R169 ;  /* 0x0000024004047824 */ /* 0x000fe200078e02a9 */
[----:B------:R-:W-:Y:S02]  /*1010*/  UMOV UR6, 0x480 ;  /* 0x0000048000067882 */ /* 0x000fe40000000000 */
[----:B------:R-:W-:-:S11]  /*1020*/  UISETP.NE.AND UP1, UPT, UR4, 0x3, UPT ;  /* 0x000000030400788c */ /* 0x000fd6000bf25270 */
.L_x_12:
[----:B------:R-:W-:Y:S01]  /*1030*/  MOV R171, UR6 ;  /* 0x0000000600ab7c02 */ /* 0x000fe20008000f00 */
[----:B------:R-:W-:Y:S04]  /*1040*/  LDS.128 R48, [R4+UR6+-0x480] ;  /* 0xfffb800604307984 */ /* 0x000fe80008000c00 */
[----:B------:R-:W0:Y:S04]  /*1050*/  LDS.128 R32, [R171+UR7+-0x480] ;  /* 0xfffb8007ab207984 */ /* 0x000e280008000c00 */
[----:B------:R-:W1:Y:S04]  /*1060*/  LDS.128 R56, [R4+UR6+-0x360] ;  /* 0xfffca00604387984 */ /* 0x000e680008000c00 */
[----:B------:R-:W2:Y:S04]  /*1070*/  LDS.128 R60, [R4+UR6+-0x220] ;  /* 0xfffde006043c7984 */ /* 0x000ea80008000c00 */
[----:B------:R-:W3:Y:S04]  /*1080*/  LDS.128 R44, [R4+UR6+-0x140] ;  /* 0xfffec006042c7984 */ /* 0x000ee80008000c00 */
[----:B------:R-:W4:Y:S04]  /*1090*/  LDS.128 R52, [R4+UR6+0x100] ;  /* 0x0001000604347984 */ /* 0x000f280008000c00 */
[----:B------:R-:W5:Y:S04]  /*10a0*/  LDS.128 R40, [R4+UR6+-0x380] ;  /* 0xfffc800604287984 */ /* 0x000f680008000c00 */
[----:B------:R-:W5:Y:S04]  /*10b0*/  LDS.128 R36, [R4+UR6+-0x240] ;  /* 0xfffdc00604247984 */ /* 0x000f680008000c00 */
[----:B------:R-:W-:Y:S04]  /*10c0*/  LDS.128 R68, [R4+UR6+-0x130] ;  /* 0xfffed00604447984 */ /* 0x000fe80008000c00 */
[----:B------:R-:W-:Y:S01]  /*10d0*/  LDS.128 R64, [R4+UR6+-0x230] ;  /* 0xfffdd00604407984 */ /* 0x000fe20008000c00 */
[----:B0-----:R-:W-:Y:S01]  /*10e0*/  FFMA R5, R48, R32, R5 ;  /* 0x0000002030057223 */ /* 0x001fe20000000005 */
[----:B------:R-:W-:Y:S01]  /*10f0*/  FFMA R2, R49, R33, R2 ;  /* 0x0000002131027223 */ /* 0x000fe20000000002 */
[----:B------:R-:W-:Y:S01]  /*1100*/  FFMA R3, R50, R34, R3 ;  /* 0x0000002232037223 */ /* 0x000fe20000000003 */
[----:B------:R-:W-:Y:S01]  /*1110*/  FFMA R0, R51, R35, R0 ;  /* 0x0000002333007223 */ /* 0x000fe20000000000 */
[----:B-1----:R-:W-:Y:S01]  /*1120*/  FFMA R111, R32, R56, R111 ;  /* 0x00000038206f7223 */ /* 0x002fe2000000006f */
[----:B------:R-:W0:Y:S01]  /*1130*/  LDS.128 R48, [R4+UR6+-0x460] ;  /* 0xfffba00604307984 */ /* 0x000e220008000c00 */
[----:B------:R-:W-:Y:S01]  /*1140*/  FFMA R110, R33, R57, R110 ;  /* 0x00000039216e7223 */ /* 0x000fe2000000006e */
[----:B------:R-:W-:Y:S01]  /*1150*/  FFMA R113, R34, R58, R113 ;  /* 0x0000003a22717223 */ /* 0x000fe20000000071 */
[----:B------:R-:W-:Y:S01]  /*1160*/  FFMA R112, R35, R59, R112 ;  /* 0x0000003b23707223 */ /* 0x000fe20000000070 */
[----:B--2---:R-:W-:Y:S01]  /*1170*/  FFMA R17, R32, R60, R17 ;  /* 0x0000003c20117223 */ /* 0x004fe20000000011 */
[----:B------:R-:W-:Y:S01]  /*1180*/  FFMA R24, R33, R61, R24 ;  /* 0x0000003d21187223 */ /* 0x000fe20000000018 */
[----:B------:R-:W-:Y:S01]  /*1190*/  FFMA R29, R34, R62, R29 ;  /* 0x0000003e221d7223 */ /* 0x000fe2000000001d */
[----:B------:R-:W-:Y:S01]  /*11a0*/  FFMA R22, R35, R63, R22 ;  /* 0x0000003f23167223 */ /* 0x000fe20000000016 */
[----:B------:R-:W1:Y:S01]  /*11b0*/  LDS.128 R56, [R4+UR6+0x340] ;  /* 0x0003400604387984 */ /* 0x000e620008000c00 */
[----:B---3--:R-:W-:Y:S01]  /*11c0*/  FFMA R115, R32, R44, R115 ;  /* 0x0000002c20737223 */ /* 0x008fe20000000073 */
[----:B------:R-:W-:Y:S01]  /*11d0*/  FFMA R114, R33, R45, R114 ;  /* 0x0000002d21727223 */ /* 0x000fe20000000072 */
[----:B------:R-:W-:Y:S01]  /*11e0*/  FFMA R117, R34, R46, R117 ;  /* 0x0000002e22757223 */ /* 0x000fe20000000075 */
[----:B------:R-:W2:Y:S01]  /*11f0*/  LDS.128 R60, [R4+UR6+0x20] ;  /* 0x00002006043c7984 */ /* 0x000ea20008000c00 */
[----:B------:R-:W-:Y:S01]  /*1200*/  FFMA R116, R35, R47, R116 ;  /* 0x0000002f23747223 */ /* 0x000fe20000000074 */
[----:B----4-:R-:W-:Y:S01]  /*1210*/  FFMA R123, R32, R52, R123 ;  /* 0x00000034207b7223 */ /* 0x010fe2000000007b */
[----:B------:R-:W-:Y:S01]  /*1220*/  FFMA R122, R33, R53, R122 ;  /* 0x00000035217a7223 */ /* 0x000fe2000000007a */
[----:B------:R-:W-:Y:S01]  /*1230*/  FFMA R125, R34, R54, R125 ;  /* 0x00000036227d7223 */ /* 0x000fe2000000007d */
[----:B------:R-:W-:Y:S01]  /*1240*/  FFMA R124, R35, R55, R124 ;  /* 0x00000037237c7223 */ /* 0x000fe2000000007c */
[----:B------:R-:W3:Y:S01]  /*1250*/  LDS.128 R44, [R4+UR6+0x120] ;  /* 0x00012006042c7984 */ /* 0x000ee20008000c00 */
[----:B-----5:R-:W-:Y:S01]  /*1260*/  FFMA R107, R32, R40, R107 ;  /* 0x00000028206b7223 */ /* 0x020fe2000000006b */
[----:B------:R-:W-:Y:S01]  /*1270*/  FFMA R106, R33, R41, R106 ;  /* 0x00000029216a7223 */ /* 0x000fe2000000006a */
[----:B------:R-:W-:Y:S01]  /*1280*/  FFMA R109, R34, R42, R109 ;  /* 0x0000002a226d7223 */ /* 0x000fe2000000006d */
[----:B------:R-:W-:Y:S01]  /*1290*/  LDS.128 R52, [R4+UR6+-0x450] ;  /* 0xfffbb00604347984 */ /* 0x000fe20008000c00 */
[----:B------:R-:W-:Y:S01]  /*12a0*/  FFMA R108, R35, R43, R108 ;  /* 0x0000002b236c7223 */ /* 0x000fe2000000006c */
[----:B------:R-:W-:Y:S01]  /*12b0*/  FFMA R19, R32, R36, R19 ;  /* 0x0000002420137223 */ /* 0x000fe20000000013 */
[----:B------:R-:W-:Y:S01]  /*12c0*/  FFMA R28, R33, R37, R28 ;  /* 0x00000025211c7223 */ /* 0x000fe2000000001c */
[----:B------:R-:W-:Y:S01]  /*12d0*/  FFMA R73, R34, R38, R73 ;  /* 0x0000002622497223 */ /* 0x000fe20000000049 */
[----:B------:R-:W-:Y:S01]  /*12e0*/  FFMA R26, R35, R39, R26 ;  /* 0x00000027231a7223 */ /* 0x000fe2000000001a */
[----:B------:R-:W4:Y:S04]  /*12f0*/  LDS.128 R40, [R4+UR6+-0x120] ;  /* 0xfffee00604287984 */ /* 0x000f280008000c00 */
[----:B------:R-:W5:Y:S01]  /*1300*/  LDS.128 R36, [R4+UR6] ;  /* 0x0000000604247984 */ /* 0x000f620008000c00 */
[----:B0-----:R-:W-:Y:S01]  /*1310*/  FFMA R15, R32, R48, R15 ;  /* 0x00000030200f7223 */ /* 0x001fe2000000000f */
[----:B------:R-:W-:Y:S01]  /*1320*/  FFMA R72, R33, R49, R72 ;  /* 0x0000003121487223 */ /* 0x000fe20000000048 */
[----:B------:R-:W-:Y:S01]  /*1330*/  FFMA R31, R34, R50, R31 ;  /* 0x00000032221f7223 */ /* 0x000fe2000000001f */
[----:B------:R-:W-:-:S02]  /*1340*/  FFMA R30, R35, R51, R30 ;  /* 0x00000033231e7223 */ /* 0x000fc4000000001e */
[----:B------:R-:W0:Y:S01]  /*1350*/  LDS.128 R48, [R4+UR6+0x240] ;  /* 0x0002400604307984 */ /* 0x000e220008000c00 */
[----:B-1----:R-:W-:Y:S01]  /*1360*/  FFMA R131, R32, R56, R131 ;  /* 0x0000003820837223 */ /* 0x002fe20000000083 */
[----:B------:R-:W-:Y:S01]  /*1370*/  FFMA R130, R33, R57, R130 ;  /* 0x0000003921827223 */ /* 0x000fe20000000082 */
[----:B------:R-:W-:Y:S01]  /*1380*/  FFMA R133, R34, R58, R133 ;  /* 0x0000003a22857223 */ /* 0x000fe20000000085 */
[----:B------:R-:W-:Y:S01]  /*1390*/  FFMA R132, R35, R59, R132 ;  /* 0x0000003b23847223 */ /* 0x000fe20000000084 */
[----:B--2---:R-:W-:Y:S01]  /*13a0*/  FFMA R7, R32, R60, R7 ;  /* 0x0000003c20077223 */ /* 0x004fe20000000007 */
[----:B------:R-:W-:Y:S01]  /*13b0*/  FFMA R16, R33, R61, R16 ;  /* 0x0000003d21107223 */ /* 0x000fe20000000010 */
[----:B------:R-:W-:Y:S01]  /*13c0*/  FFMA R27, R34, R62, R27 ;  /* 0x0000003e221b7223 */ /* 0x000fe2000000001b */
[----:B------:R-:W-:Y:S01]  /*13d0*/  FFMA R14, R35, R63, R14 ;  /* 0x0000003f230e7223 */ /* 0x000fe2000000000e */
[----:B------:R-:W-:Y:S01]  /*13e0*/  LDS.128 R56, [R4+UR6+-0x470] ;  /* 0xfffb900604387984 */ /* 0x000fe20008000c00 */
[----:B---3--:R-:W-:Y:S01]  /*13f0*/  FFMA R127, R32, R44, R127 ;  /* 0x0000002c207f7223 */ /* 0x008fe2000000007f */
[----:B------:R-:W-:-:S02]  /*1400*/  FFMA R126, R33, R45, R126 ;  /* 0x0000002d217e7223 */ /* 0x000fc4000000007e */
[----:B------:R-:W-:Y:S01]  /*1410*/  LDS.128 R60, [R4+UR6+-0x370] ;  /* 0xfffc9006043c7984 */ /* 0x000fe20008000c00 */
[----:B------:R-:W-:Y:S01]  /*1420*/  FFMA R129, R34, R46, R129 ;  /* 0x0000002e22817223 */ /* 0x000fe20000000081 */
[----:B------:R-:W-:Y:S02]  /*1430*/  FFMA R128, R35, R47, R128 ;  /* 0x0000002f23807223 */ /* 0x000fe40000000080 */
[----:B------:R-:W-:Y:S01]  /*1440*/  LDS.128 R44, [R4+UR6+-0x350] ;  /* 0xfffcb006042c7984 */ /* 0x000fe20008000c00 */
[----:B----4-:R-:W-:Y:S01]  /*1450*/  FFMA R119, R32, R40, R119 ;  /* 0x0000002820777223 */ /* 0x010fe20000000077 */
[----:B------:R-:W-:Y:S01]  /*1460*/  FFMA R118, R33, R41, R118 ;  /* 0x0000002921767223 */ /* 0x000fe20000000076 */
[----:B------:R-:W-:Y:S01]  /*1470*/  FFMA R121, R34, R42, R121 ;  /* 0x0000002a22797223 */ /* 0x000fe20000000079 */
[----:B------:R-:W-:Y:S01]  /*1480*/  FFMA R120, R35, R43, R120 ;  /* 0x0000002b23787223 */ /* 0x000fe20000000078 */
[----:B-----5:R-:W-:Y:S01]  /*1490*/  FFMA R13, R32, R36, R13 ;  /* 0x00000024200d7223 */ /* 0x020fe2000000000d */
[----:B------:R-:W-:Y:S01]  /*14a0*/  FFMA R20, R33, R37, R20 ;  /* 0x0000002521147223 */ /* 0x000fe20000000014 */
[----:B------:R-:W-:Y:S01]  /*14b0*/  FFMA R21, R34, R38, R21 ;  /* 0x0000002622157223 */ /* 0x000fe20000000015 */
[----:B------:R-:W-:Y:S01]  /*14c0*/  FFMA R18, R35, R39, R18 ;  /* 0x0000002723127223 */ /* 0x000fe20000000012 */
[----:B------:R-:W1:Y:S04]  /*14d0*/  LDS.128 R40, [R4+UR6+0x260] ;  /* 0x0002600604287984 */ /* 0x000e680008000c00 */
[----:B------:R-:W2:Y:S01]  /*14e0*/  LDS.128 R36, [R4+UR6+0x360] ;  /* 0x0003600604247984 */ /* 0x000ea20008000c00 */
[----:B0-----:R-:W-:Y:S01]  /*14f0*/  FFMA R11, R32, R48, R11 ;  /* 0x00000030200b7223 */ /* 0x001fe2000000000b */
[----:B------:R-:W-:Y:S01]  /*1500*/  FFMA R12, R33, R49, R12 ;  /* 0x00000031210c7223 */ /* 0x000fe2000000000c */
[----:B------:R-:W-:Y:S01]  /*1510*/  FFMA R25, R34, R50, R25 ;  /* 0x0000003222197223 */ /* 0x000fe20000000019 */
[----:B------:R-:W-:-:S02]  /*1520*/  FFMA R10, R35, R51, R10 ;  /* 0x00000033230a7223 */ /* 0x000fc4000000000a */
[----:B------:R-:W0:Y:S01]  /*1530*/  LDS.128 R48, [R171+UR7+-0x470] ;  /* 0xfffb9007ab307984 */ /* 0x000e220008000c00 */
        /* <DEDUP_REMOVED lines=8> */
[----:B0-----:R-:W-:Y:S01]  /*15c0*/  FFMA R23, R56, R48, R23 ;  /* 0x0000003038177223 */ /* 0x001fe20000000017 */
[----:B------:R-:W-:Y:S01]  /*15d0*/  FFMA R6, R57, R49, R6 ;  /* 0x0000003139067223 */ /* 0x000fe20000000006 */
        /* <DEDUP_REMOVED lines=14> */
[----:B------:R-:W0:Y:S01]  /*16c0*/  LDS.128 R56, [R4+UR6+-0x210] ;  /* 0xfffdf00604387984 */ /* 0x000e220008000c00 */
[----:B------:R-:W-:Y:S01]  /*16d0*/  FFMA R83, R48, R64, R83 ;  /* 0x0000004030537223 */ /* 0x000fe20000000053 */
[----:B------:R-:W-:Y:S01]  /*16e0*/  FFMA R82, R49, R65, R82 ;  /* 0x0000004131527223 */ /* 0x000fe20000000052 */
[----:B------:R-:W-:Y:S01]  /*16f0*/  FFMA R85, R50, R66, R85 ;  /* 0x0000004232557223 */ /* 0x000fe20000000055 */
[----:B------:R-:W1:Y:S01]  /*1700*/  LDS.128 R60, [R4+UR6+-0x110] ;  /* 0xfffef006043c7984 */ /* 0x000e620008000c00 */
[----:B------:R-:W-:Y:S01]  /*1710*/  FFMA R84, R51, R67, R84 ;  /* 0x0000004333547223 */ /* 0x000fe20000000054 */
[----:B------:R-:W-:Y:S01]  /*1720*/  FFMA R143, R48, R44, R143 ;  /* 0x0000002c308f7223 */ /* 0x000fe2000000008f */
[----:B------:R-:W-:Y:S01]  /*1730*/  FFMA R142, R49, R45, R142 ;  /* 0x0000002d318e7223 */ /* 0x000fe2000000008e */
[----:B------:R-:W2:Y:S01]  /*1740*/  LDS.128 R68, [R4+UR6+0x10] ;  /* 0x0000100604447984 */ /* 0x000ea20008000c00 */
[----:B------:R-:W-:Y:S01]  /*1750*/  FFMA R145, R50, R46, R145 ;  /* 0x0000002e32917223 */ /* 0x000fe20000000091 */
[----:B------:R-:W-:-:S02]  /*1760*/  FFMA R144, R51, R47, R144 ;  /* 0x0000002f33907223 */ /* 0x000fc40000000090 */
[----:B------:R-:W3:Y:S04]  /*1770*/  LDS.128 R52, [R4+UR6+0x110] ;  /* 0x0001100604347984 */ /* 0x000ee80008000c00 */
[----:B------:R-:W4:Y:S04]  /*1780*/  LDS.128 R64, [R4+UR6+0x250] ;  /* 0x0002500604407984 */ /* 0x000f280008000c00 */
[----:B------:R-:W5:Y:S01]  /*1790*/  LDS.128 R44, [R4+UR6+0x30] ;  /* 0x00003006042c7984 */ /* 0x000f620008000c00 */
[----:B0-----:R-:W-:Y:S01]  /*17a0*/  FFMA R87, R48, R56, R87 ;  /* 0x0000003830577223 */ /* 0x001fe20000000057 */
[----:B------:R-:W-:Y:S01]  /*17b0*/  FFMA R86, R49, R57, R86 ;  /* 0x0000003931567223 */ /* 0x000fe20000000056 */
[----:B------:R-:W-:Y:S01]  /*17c0*/  FFMA R89, R50, R58, R89 ;  /* 0x0000003a32597223 */ /* 0x000fe20000000059 */
[----:B------:R-:W-:Y:S01]  /*17d0*/  FFMA R88, R51, R59, R88 ;  /* 0x0000003b33587223 */ /* 0x000fe20000000058 */
        /* <DEDUP_REMOVED lines=8> */
[----:B---3--:R-:W-:Y:S01]  /*1860*/  FFMA R155, R48, R52, R155 ;  /* 0x00000034309b7223 */ /* 0x008fe2000000009b */
[----:B------:R-:W-:Y:S01]  /*1870*/  FFMA R154, R49, R53, R154 ;  /* 0x00000035319a7223 */ /* 0x000fe2000000009a */
[----:B------:R-:W-:Y:S01]  /*1880*/  FFMA R157, R50, R54, R157 ;  /* 0x00000036329d7223 */ /* 0x000fe2000000009d */
[----:B------:R-:W-:Y:S01]  /*1890*/  FFMA R156, R51, R55, R156 ;  /* 0x00000037339c7223 */ /* 0x000fe2000000009c */
[----:B------:R-:W0:Y:S01]  /*18a0*/  LDS.128 R56, [R4+UR6+0x350] ;  /* 0x0003500604387984 */ /* 0x000e220008000c00 */
[----:B----4-:R-:W-:Y:S01]  /*18b0*/  FFMA R99, R48, R64, R99 ;  /* 0x0000004030637223 */ /* 0x010fe20000000063 */
[----:B------:R-:W-:Y:S01]  /*18c0*/  FFMA R98, R49, R65, R98 ;  /* 0x0000004131627223 */ /* 0x000fe20000000062 */
[----:B------:R-:W-:Y:S01]  /*18d0*/  FFMA R101, R50, R66, R101 ;  /* 0x0000004232657223 */ /* 0x000fe20000000065 */
[----:B------:R-:W1:Y:S01]  /*18e0*/  LDS.128 R52, [R4+UR6+0x130] ;  /* 0x0001300604347984 */ /* 0x000e620008000c00 */
[----:B------:R-:W-:Y:S01]  /*18f0*/  FFMA R100, R51, R67, R100 ;  /* 0x0000004333647223 */ /* 0x000fe20000000064 */
[----:B-----5:R-:W-:Y:S01]  /*1900*/  FFMA R95, R48, R44, R95 ;  /* 0x0000002c305f7223 */ /* 0x020fe2000000005f */
[----:B------:R-:W-:Y:S01]  /*1910*/  FFMA R94, R49, R45, R94 ;  /* 0x0000002d315e7223 */ /* 0x000fe2000000005e */
[----:B------:R-:W2:Y:S01]  /*1920*/  LDS.128 R60, [R4+UR6+0x270] ;  /* 0x00027006043c7984 */ /* 0x000ea20008000c00 */
[----:B------:R-:W-:Y:S01]  /*1930*/  FFMA R97, R50, R46, R97 ;  /* 0x0000002e32617223 */ /* 0x000fe20000000061 */
[----:B------:R-:W-:-:S02]  /*1940*/  FFMA R96, R51, R47, R96 ;  /* 0x0000002f33607223 */ /* 0x000fc40000000060 */
[----:B------:R-:W3:Y:S01]  /*1950*/  LDS.128 R68, [R4+UR6+0x370] ;  /* 0x0003700604447984 */ /* 0x000ee20008000c00 */
[----:B------:R-:W-:-:S04]  /*1960*/  UIADD3 UR6, UPT, UPT, UR6, 0x20, URZ ;  /* 0x0000002006067890 */ /* 0x000fc8000fffe0ff */
[----:B------:R-:W-:Y:S01]  /*1970*/  UISETP.NE.AND UP0, UPT, UR6, 0x4e0, UPT ;  /* 0x000004e00600788c */ /* 0x000fe2000bf05270 */
        /* <DEDUP_REMOVED lines=16> */
[----:B------:R-:W-:Y:S06]  /*1a80*/  BRA.U UP0, `(.L_x_12) ;  /* 0xfffffff500687547 */ /* 0x000fec000b83ffff */
[----:B------:R-:W-:Y:S05]  /*1a90*/  BRA.U UP1, `(.L_x_13) ;  /* 0xfffffff5014c7547 */ /* 0x000fea000b83ffff */
[----:B------:R-:W0:Y:S01]  /*1aa0*/  S2R R44, SR_CTAID.X ;  /* 0x00000000002c7919 */ /* 0x000e220000002500 */
[----:B------:R-:W1:Y:S01]  /*1ab0*/  LDCU.64 UR6, c[0x0][0x398] ;  /* 0x00007300ff0677ac */ /* 0x000e620008000a00 */
[----:B------:R-:W2:Y:S01]  /*1ac0*/  LDC.64 R32, c[0x0][0x390] ;  /* 0x0000e400ff207b82 */ /* 0x000ea20000000a00 */
[----:B------:R-:W3:Y:S01]  /*1ad0*/  S2R R39, SR_TID.X ;  /* 0x0000000000277919 */ /* 0x000ee20000002100 */
[----:B0-----:R-:W-:-:S04]  /*1ae0*/  SHF.L.U32 R4, R44, 0x5, RZ ;  /* 0x000000052c047819 */ /* 0x001fc800000006ff */
[----:B------:R-:W-:-:S04]  /*1af0*/  LOP3.LUT R4, R4, 0x20, RZ, 0xc0, !PT ;  /* 0x0000002004047812 */ /* 0x000fc800078ec0ff */
[----:B-1----:R-:W-:-:S05]  /*1b00*/  IADD3 R34, P0, PT, R4, UR6, RZ ;  /* 0x0000000604227c10 */ /* 0x002fca000ff1e0ff */
[----:B------:R-:W-:-:S05]  /*1b10*/  IMAD.X R35, RZ, RZ, UR7, P0 ;  /* 0x00000007ff237e24 */ /* 0x000fca00080e06ff */
[----:B------:R-:W4:Y:S04]  /*1b20*/  LDG.E.CONSTANT R40, desc[UR8][R34.64] ;  /* 0x0000000822287981 */ /* 0x000f28000c1e9900 */
[----:B------:R-:W5:Y:S04]  /*1b30*/  LDG.E.CONSTANT R38, desc[UR8][R34.64+0x10] ;  /* 0x0000100822267981 */ /* 0x000f68000c1e9900 */
[----:B------:R-:W5:Y:S04]  /*1b40*/  LDG.E.CONSTANT R43, desc[UR8][R34.64+0x4] ;  /* 0x00000408222b7981 */ /* 0x000f68000c1e9900 */
[----:B------:R-:W5:Y:S01]  /*1b50*/  LDG.E.CONSTANT R36, desc[UR8][R34.64+0x8] ;  /* 0x0000080822247981 */ /* 0x000f62000c1e9900 */
[----:B---3--:R-:W-:Y:S01]  /*1b60*/  SHF.L.U32 R37, R39, 0xb, RZ ;  /* 0x0000000b27257819 */ /* 0x008fe200000006ff */
[----:B------:R-:W-:-:S02]  /*1b70*/  IMAD.SHL.U32 R42, R44, 0x1000, RZ ;  /* 0x000010002c2a7824 */ /* 0x000fc400078e00ff */
[----:B------:R-:W3:Y:S01]  /*1b80*/  LDG.E.CONSTANT R41, desc[UR8][R34.64+0x14] ;  /* 0x0000140822297981 */ /* 0x000ee2000c1e9900 */
[----:B------:R-:W-:Y:S02]  /*1b90*/  SHF.L.U32 R39, R39, 0x5, RZ ;  /* 0x0000000527277819 */ /* 0x000fe400000006ff */
[----:B------:R-:W-:Y:S01]  /*1ba0*/  LOP3.LUT R37, R37, 0x1fe000, RZ, 0xc0, !PT ;  /* 0x001fe00025257812 */ /* 0x000fe200078ec0ff */
[----:B------:R-:W3:Y:S01]  /*1bb0*/  LDG.E.CONSTANT R4, desc[UR8][R34.64+0x18] ;  /* 0x0000180822047981 */ /* 0x000ee2000c1e9900 */
[----:B------:R-:W-:Y:S02]  /*1bc0*/  LOP3.LUT R39, R39, 0x60, RZ, 0xc0, !PT ;  /* 0x0000006027277812 */ /* 0x000fe400078ec0ff */
[----:B------:R-:W-:-:S04]  /*1bd0*/  LOP3.LUT R42, R42, 0x7fff0000, RZ, 0xc0, !PT ;  /* 0x7fff00002a2a7812 */ /* 0x000fc800078ec0ff */
[----:B------:R-:W-:Y:S02]  /*1be0*/  IADD3 R39, PT, PT, R39, R42, R37 ;  /* 0x0000002a27277210 */ /* 0x000fe40007ffe025 */
[----:B------:R-:W3:Y:S01]  /*1bf0*/  LDG.E.CONSTANT R37, desc[UR8][R34.64+0xc] ;  /* 0x00000c0822257981 */ /* 0x000ee2000c1e9900 */
[C---:B------:R-:W-:Y:S02]  /*1c00*/  SHF.L.U32 R45, R44.reuse, 0x3, RZ ;  /* 0x000000032c2d7819 */ /* 0x040fe400000006ff */
[----:B------:R-:W-:Y:S02]  /*1c10*/  SHF.L.U32 R44, R44, 0x7, RZ ;  /* 0x000000072c2c7819 */ /* 0x000fe400000006ff */
[----:B------:R-:W-:Y:S02]  /*1c20*/  LOP3.LUT R42, R45, 0x8, RZ, 0xc0, !PT ;  /* 0x000000082d2a7812 */ /* 0x000fe400078ec0ff */
[----:B------:R-:W-:-:S04]  /*1c30*/  LOP3.LUT R44, R44, 0x700, RZ, 0xc0, !PT ;  /* 0x000007002c2c7812 */ /* 0x000fc800078ec0ff */
[----:B------:R-:W-:Y:S02]  /*1c40*/  IADD3 R45, PT, PT, R44, R39, R42 ;  /* 0x000000272c2d7210 */ /* 0x000fe40007ffe02a */
[----:B------:R-:W3:Y:S03]  /*1c50*/  LDG.E.CONSTANT R39, desc[UR8][R34.64+0x1c] ;  /* 0x00001c0822277981 */ /* 0x000ee6000c1e9900 */
[----:B--2---:R-:W-:-:S04]  /*1c60*/  IMAD.WIDE.U32 R32, R45, 0x4, R32 ;  /* 0x000000042d207825 */ /* 0x004fc800078e0020 */
[--C-:B----4-:R-:W-:Y:S01]  /*1c70*/  FADD R5, R5, R40.reuse ;  /* 0x0000002805057221 */ /* 0x110fe20000000000 */
[--C-:B------:R-:W-:Y:S01]  /*1c80*/  FADD R107, R107, R40.reuse ;  /* 0x000000286b6b7221 */ /* 0x100fe20000000000 */
        /* <DEDUP_REMOVED lines=10> */
[----:B------:R-:W-:Y:S01]  /*1d30*/  FMNMX R5, RZ, R5, !PT ;  /* 0x00000005ff057209 */ /* 0x000fe20007800000 */
[--C-:B------:R-:W-:Y:S01]  /*1d40*/  FADD R11, R11, R40.reuse ;  /* 0x000000280b0b7221 */ /* 0x100fe20000000000 */
[--C-:B------:R-:W-:Y:S01]  /*1d50*/  FADD R131, R131, R40.reuse ;  /* 0x0000002883837221 */ /* 0x100fe20000000000 */
[--C-:B------:R-:W-:Y:S01]  /*1d60*/  FADD R9, R9, R40.reuse ;  /* 0x0000002809097221 */ /* 0x100fe20000000000 */
[----:B------:R-:W-:Y:S01]  /*1d70*/  FADD R40, R135, R40 ;  /* 0x0000002887287221 */ /* 0x000fe20000000000 */
[----:B------:R0:W-:Y:S01]  /*1d80*/  STG.E desc[UR8][R32.64], R5 ;  /* 0x0000000520007986 */ /* 0x0001e2000c101908 */
[--C-:B-----5:R-:W-:Y:S01]  /*1d90*/  FADD R23, R23, R38.reuse ;  /* 0x0000002617177221 */ /* 0x120fe20000000000 */
        /* <DEDUP_REMOVED lines=10> */
[----:B0-----:R-:W-:Y:S01]  /*1e40*/  FMNMX R5, RZ, R40, !PT ;  /* 0x00000028ff057209 */ /* 0x001fe20007800000 */
[--C-:B------:R-:W-:Y:S01]  /*1e50*/  FADD R159, R159, R38.reuse ;  /* 0x000000269f9f7221 */ /* 0x100fe20000000000 */
[--C-:B------:R-:W-:Y:S01]  /*1e60*/  FADD R99, R99, R38.reuse ;  /* 0x0000002663637221 */ /* 0x100fe20000000000 */
[--C-:B------:R-:W-:Y:S01]  /*1e70*/  FADD R163, R163, R38.reuse ;  /* 0x00000026a3a37221 */ /* 0x100fe20000000000 */
[--C-:B------:R-:W-:Y:S01]  /*1e80*/  FADD R103, R103, R38.reuse ;  /* 0x0000002667677221 */ /* 0x100fe20000000000 */
[----:B------:R-:W-:Y:S01]  /*1e90*/  FADD R38, R166, R38 ;  /* 0x00000026a6267221 */ /* 0x000fe20000000000 */
[----:B------:R0:W-:Y:S01]  /*1ea0*/  STG.E desc[UR8][R32.64+0x6240], R5 ;  /* 0x0062400520007986 */ /* 0x0001e2000c101908 */
[----:B------:R-:W-:Y:S01]  /*1eb0*/  FMNMX R7, RZ, R7, !PT ;  /* 0x00000007ff077209 */ /* 0x000fe20007800000 */
[--C-:B------:R-:W-:Y:S01]  /*1ec0*/  FADD R2, R2, R43.reuse ;  /* 0x0000002b02027221 */ /* 0x100fe20000000000 */
[----:B------:R-:W-:Y:S01]  /*1ed0*/  FMNMX R11, RZ, R11, !PT ;  /* 0x0000000bff0b7209 */ /* 0x000fe20007800000 */
[--C-:B------:R-:W-:Y:S01]  /*1ee0*/  FADD R106, R106, R43.reuse ;  /* 0x0000002b6a6a7221 */ /* 0x100fe20000000000 */
[----:B------:R-:W-:Y:S01]  /*1ef0*/  FMNMX R9, RZ, R9, !PT ;  /* 0x00000009ff097209 */ /* 0x000fe20007800000 */
[--C-:B------:R-:W-:Y:S01]  /*1f00*/  FADD R72, R72, R43.reuse ;  /* 0x0000002b48487221 */ /* 0x100fe20000000000 */
[--C-:B------:R-:W-:Y:S01]  /*1f10*/  FADD R110, R110, R43.reuse ;  /* 0x0000002b6e6e7221 */ /* 0x100fe20000000000 */
[----:B0-----:R-:W-:Y:S01]  /*1f20*/  FMNMX R5, RZ, R38, !PT ;  /* 0x00000026ff057209 */ /* 0x001fe20007800000 */
[----:B------:R0:W-:Y:S01]  /*1f30*/  STG.E desc[UR8][R32.64+0x4040], R7 ;  /* 0x0040400720007986 */ /* 0x0001e2000c101908 */
[--C-:B------:R-:W-:Y:S01]  /*1f40*/  FADD R24, R24, R43.reuse ;  /* 0x0000002b18187221 */ /* 0x100fe20000000000 */
[----:B------:R-:W-:-:S02]  /*1f50*/  FADD R126, R126, R43 ;  /* 0x0000002b7e7e7221 */ /* 0x000fc40000000000 */
[----:B------:R1:W-:Y:S01]  /*1f60*/  STG.E desc[UR8][R32.64+0x6000], R11 ;  /* 0x0060000b20007986 */ /* 0x0003e2000c101908 */
[--C-:B------:R-:W-:Y:S01]  /*1f70*/  FADD R12, R12, R43.reuse ;  /* 0x0000002b0c0c7221 */ /* 0x100fe20000000000 */
[----:B------:R-:W-:Y:S02]  /*1f80*/  FADD R130, R130, R43 ;  /* 0x0000002b82827221 */ /* 0x000fe40000000000 */
[----:B------:R2:W-:Y:S01]  /*1f90*/  STG.E desc[UR8][R32.64+0x6040], R9 ;  /* 0x0060400920007986 */ /* 0x0005e2000c101908 */
[----:B------:R-:W-:-:S03]  /*1fa0*/  FADD R3, R3, R36 ;  /* 0x0000002403037221 */ /* 0x000fc60000000000 */
[----:B------:R4:W-:Y:S01]  /*1fb0*/  STG.E desc[UR8][R32.64+0x6250], R5 ;  /* 0x0062500520007986 */ /* 0x0009e2000c101908 */
[----:B0-----:R-:W-:Y:S02]  /*1fc0*/  FMNMX R7, RZ, R106, !PT ;  /* 0x0000006aff077209 */ /* 0x001fe40007800000 */
[----:B-1----:R-:W-:Y:S02]  /*1fd0*/  FMNMX R11, RZ, R110, !PT ;  /* 0x0000006eff0b7209 */ /* 0x002fe40007800000 */
[----:B--2---:R-:W-:Y:S02]  /*1fe0*/  FMNMX R9, RZ, R72, !PT ;  /* 0x00000048ff097209 */ /* 0x004fe40007800000 */
[----:B----4-:R-:W-:Y:S01]  /*1ff0*/  FMNMX R5, RZ, R2, !PT ;  /* 0x00000002ff057209 */ /* 0x010fe20007800000 */
[----:B------:R0:W-:Y:S01]  /*2000*/  STG.E desc[UR8][R32.64+0x204], R7 ;  /* 0x0002040720007986 */ /* 0x0001e2000c101908 */
[----:B------:R-:W-:Y:S01]  /*2010*/  FMNMX R13, RZ, R13, !PT ;  /* 0x0000000dff0d7209 */ /* 0x000fe20007800000 */
[--C-:B------:R-:W-:Y:S01]  /*2020*/  FADD R109, R109, R36.reuse ;  /* 0x000000246d6d7221 */ /* 0x100fe20000000000 */
[--C-:B------:R-:W-:Y:S01]  /*2030*/  FADD R31, R31, R36.reuse ;  /* 0x000000241f1f7221 */ /* 0x100fe20000000000 */
[----:B------:R1:W-:Y:S01]  /*2040*/  STG.E desc[UR8][R32.64+0x4], R5 ;  /* 0x0000040520007986 */ /* 0x0003e2000c101908 */
[--C-:B------:R-:W-:Y:S01]  /*2050*/  FADD R113, R113, R36.reuse ;  /* 0x0000002471717221 */ /* 0x100fe20000000000 */
[--C-:B------:R-:W-:Y:S01]  /*2060*/  FADD R73, R73, R36.reuse ;  /* 0x0000002449497221 */ /* 0x100fe20000000000 */
[--C-:B------:R-:W-:Y:S01]  /*2070*/  FADD R117, R117, R36.reuse ;  /* 0x0000002475757221 */ /* 0x100fe20000000000 */
[----:B------:R2:W-:Y:S01]  /*2080*/  STG.E desc[UR8][R32.64+0x44], R9 ;  /* 0x0000440920007986 */ /* 0x0005e2000c101908 */
[--C-:B------:R-:W-:Y:S01]  /*2090*/  FADD R29, R29, R36.reuse ;  /* 0x000000241d1d7221 */ /* 0x100fe20000000000 */
[--C-:B------:R-:W-:Y:S01]  /*20a0*/  FADD R121, R121, R36.reuse ;  /* 0x0000002479797221 */ /* 0x100fe20000000000 */
[--C-:B------:R-:W-:Y:S01]  /*20b0*/  FADD R21, R21, R36.reuse ;  /* 0x0000002415157221 */ /* 0x100fe20000000000 */
[----:B------:R4:W-:Y:S01]  /*20c0*/  STG.E desc[UR8][R32.64+0x244], R11 ;  /* 0x0002440b20007986 */ /* 0x0009e2000c101908 */
[----:B0-----:R-:W-:Y:S01]  /*20d0*/  FMNMX R7, RZ, R126, !PT ;  /* 0x0000007eff077209 */ /* 0x001fe20007800000 */
[--C-:B------:R-:W-:Y:S01]  /*20e0*/  FADD R125, R125, R36.reuse ;  /* 0x000000247d7d7221 */ /* 0x100fe20000000000 */
[--C-:B------:R-:W-:Y:S01]  /*20f0*/  FADD R27, R27, R36.reuse ;  /* 0x000000241b1b7221 */ /* 0x100fe20000000000 */
[----:B-1----:R-:W-:Y:S01]  /*2100*/  FMNMX R5, RZ, R24, !PT ;  /* 0x00000018ff057209 */ /* 0x002fe20007800000 */
[--C-:B------:R-:W-:Y:S01]  /*2110*/  FADD R129, R129, R36.reuse ;  /* 0x0000002481817221 */ /* 0x100fe20000000000 */
[----:B------:R-:W-:Y:S01]  /*2120*/  FMNMX R3, RZ, R3, !PT ;  /* 0x00000003ff037209 */ /* 0x000fe20007800000 */
[--C-:B------:R-:W-:Y:S01]  /*2130*/  FADD R25, R25, R36.reuse ;  /* 0x0000002419197221 */ /* 0x100fe20000000000 */
[----:B--2---:R-:W-:Y:S01]  /*2140*/  FMNMX R9, RZ, R12, !PT ;  /* 0x0000000cff097209 */ /* 0x004fe20007800000 */
[--C-:B------:R-:W-:Y:S01]  /*2150*/  FADD R133, R133, R36.reuse ;  /* 0x0000002485857221 */ /* 0x100fe20000000000 */
[--C-:B------:R-:W-:Y:S01]  /*2160*/  FADD R75, R75, R36.reuse ;  /* 0x000000244b4b7221 */ /* 0x100fe20000000000 */
[----:B------:R-:W-:Y:S01]  /*2170*/  FADD R28, R28, R43 ;  /* 0x0000002b1c1c7221 */ /* 0x000fe20000000000 */
[----:B----4-:R-:W-:Y:S01]  /*2180*/  FMNMX R11, RZ, R130, !PT ;  /* 0x00000082ff0b7209 */ /* 0x010fe20007800000 */
[--C-:B---3--:R-:W-:Y:S01]  /*2190*/  FADD R6, R6, R41.reuse ;  /* 0x0000002906067221 */ /* 0x108fe20000000000 */
[--C-:B------:R-:W-:Y:S01]  /*21a0*/  FADD R138, R138, R41.reuse ;  /* 0x000000298a8a7221 */ /* 0x100fe20000000000 */
[--C-:B------:R-:W-:Y:S01]  /*21b0*/  FADD R78, R78, R41.reuse ;  /* 0x000000294e4e7221 */ /* 0x100fe20000000000 */
[----:B------:R-:W-:Y:S01]  /*21c0*/  FADD R142, R142, R41 ;  /* 0x000000298e8e7221 */ /* 0x000fe20000000000 */
[----:B------:R-:W-:Y:S01]  /*21d0*/  FADD R36, R137, R36 ;  /* 0x0000002489247221 */ /* 0x000fe20000000000 */
        /* <DEDUP_REMOVED lines=16> */
[----:B------:R0:W-:Y:S01]  /*22e0*/  STG.E desc[UR8][R32.64+0x6204], R11 ;  /* 0x0062040b20007986 */ /* 0x0001e2000c101908 */
[----:B-1----:R-:W-:Y:S01]  /*22f0*/  FMNMX R5, RZ, R6, !PT ;  /* 0x00000006ff057209 */ /* 0x002fe20007800000 */
[--C-:B------:R-:W-:Y:S01]  /*2300*/  FADD R161, R161, R4.reuse ;  /* 0x00000004a1a17221 */ /* 0x100fe20000000000 */
[--C-:B------:R-:W-:Y:S01]  /*2310*/  FADD R101, R101, R4.reuse ;  /* 0x0000000465657221 */ /* 0x100fe20000000000 */
[----:B------:R1:W-:Y:S01]  /*2320*/  STG.E desc[UR8][R32.64+0x8], R3 ;  /* 0x0000080320007986 */ /* 0x0003e2000c101908 */
[----:B--2---:R-:W-:Y:S01]  /*2330*/  FMNMX R7, RZ, R138, !PT ;  /* 0x0000008aff077209 */ /* 0x004fe20007800000 */
[--C-:B------:R-:W-:Y:S01]  /*2340*/  FADD R165, R165, R4.reuse ;  /* 0x00000004a5a57221 */ /* 0x100fe20000000000 */
[--C-:B------:R-:W-:Y:S01]  /*2350*/  FADD R105, R105, R4.reuse ;  /* 0x0000000469697221 */ /* 0x100fe20000000000 */
[----:B---3--:R-:W-:Y:S01]  /*2360*/  FMNMX R9, RZ, R78, !PT ;  /* 0x0000004eff097209 */ /* 0x008fe20007800000 */
[----:B------:R-:W-:Y:S01]  /*2370*/  FADD R8, R8, R43 ;  /* 0x0000002b08087221 */ /* 0x000fe20000000000 */
[--C-:B------:R-:W-:Y:S01]  /*2380*/  FADD R86, R86, R41.reuse ;  /* 0x0000002956567221 */ /* 0x100fe20000000000 */
[--C-:B------:R-:W-:Y:S01]  /*2390*/  FADD R158, R158, R41.reuse ;  /* 0x000000299e9e7221 */ /* 0x100fe20000000000 */
[----:B0-----:R-:W-:Y:S01]  /*23a0*/  FMNMX R11, RZ, R142, !PT ;  /* 0x0000008eff0b7209 */ /* 0x001fe20007800000 */
[--C-:B------:R-:W-:Y:S01]  /*23b0*/  FADD R98, R98, R41.reuse ;  /* 0x0000002962627221 */ /* 0x100fe20000000000 */
[----:B------:R-:W-:Y:S01]  /*23c0*/  FADD R162, R162, R41 ;  /* 0x00000029a2a27221 */ /* 0x000fe20000000000 */
[----:B------:R-:W-:Y:S01]  /*23d0*/  FADD R4, R167, R4 ;  /* 0x00000004a7047221 */ /* 0x000fe20000000000 */
[----:B-1----:R-:W-:Y:S01]  /*23e0*/  FMNMX R3, RZ, R36, !PT ;  /* 0x00000024ff037209 */ /* 0x002fe20007800000 */
[----:B------:R0:W-:Y:S01]  /*23f0*/  STG.E desc[UR8][R32.64+0x2004], R13 ;  /* 0x0020040d20007986 */ /* 0x0001e2000c101908 */
[----:B------:R-:W-:Y:S01]  /*2400*/  FMNMX R15, RZ, R15, !PT ;  /* 0x0000000fff0f7209 */ /* 0x000fe20007800000 */
[--C-:B------:R-:W-:Y:S01]  /*2410*/  FADD R114, R114, R43.reuse ;  /* 0x0000002b72727221 */ /* 0x100fe20000000000 */
[----:B------:R-:W-:Y:S01]  /*2420*/  FMNMX R19, RZ, R19, !PT ;  /* 0x00000013ff137209 */ /* 0x000fe20007800000 */
[----:B------:R1:W-:Y:S01]  /*2430*/  STG.E desc[UR8][R32.64+0x14], R5 ;  /* 0x0000140520007986 */ /* 0x0003e2000c101908 */
[----:B------:R-:W-:Y:S01]  /*2440*/  FMNMX R17, RZ, R17, !PT ;  /* 0x00000011ff117209 */ /* 0x000fe20007800000 */
[----:B------:R-:W-:-:S02]  /*2450*/  FADD R118, R118, R43 ;  /* 0x0000002b76767221 */ /* 0x000fc40000000000 */
[----:B------:R2:W-:Y:S01]  /*2460*/  STG.E desc[UR8][R32.64+0x214], R7 ;  /* 0x0002140720007986 */ /* 0x0005e2000c101908 */
[----:B------:R-:W-:Y:S01]  /*2470*/  FADD R20, R20, R43 ;  /* 0x0000002b14147221 */ /* 0x000fe20000000000 */
[----:B------:R-:W-:Y:S02]  /*2480*/  FADD R82, R82, R41 ;  /* 0x0000002952527221 */ /* 0x000fe40000000000 */
[----:B------:R3:W-:Y:S01]  /*2490*/  STG.E desc[UR8][R32.64+0x54], R9 ;  /* 0x0000540920007986 */ /* 0x0007e2000c101908 */
[----:B0-----:R-:W-:Y:S01]  /*24a0*/  FMNMX R13, RZ, R8, !PT ;  /* 0x00000008ff0d7209 */ /* 0x001fe20007800000 */
[--C-:B------:R-:W-:Y:S02]  /*24b0*/  FADD R0, R0, R37.reuse ;  /* 0x0000002500007221 */ /* 0x100fe40000000000 */
[----:B------:R0:W-:Y:S01]  /*24c0*/  STG.E desc[UR8][R32.64+0x254], R11 ;  /* 0x0002540b20007986 */ /* 0x0001e2000c101908 */
[----:B-1----:R-:W-:Y:S01]  /*24d0*/  FMNMX R5, RZ, R86, !PT ;  /* 0x00000056ff057209 */ /* 0x002fe20007800000 */
[----:B------:R-:W-:-:S02]  /*24e0*/  FADD R108, R108, R37 ;  /* 0x000000256c6c7221 */ /* 0x000fc40000000000 */
[----:B------:R1:W-:Y:S01]  /*24f0*/  STG.E desc[UR8][R32.64+0x6248], R3 ;  /* 0x0062480320007986 */ /* 0x0003e2000c101908 */
[----:B--2---:R-:W-:Y:S01]  /*2500*/  FMNMX R7, RZ, R158, !PT ;  /* 0x0000009eff077209 */ /* 0x004fe20007800000 */
[--C-:B------:R-:W-:Y:S01]  /*2510*/  FADD R30, R30, R37.reuse ;  /* 0x000000251e1e7221 */ /* 0x100fe20000000000 */
[--C-:B------:R-:W-:Y:S01]  /*2520*/  FADD R112, R112, R37.reuse ;  /* 0x0000002570707221 */ /* 0x100fe20000000000 */
[----:B---3--:R-:W-:Y:S01]  /*2530*/  FMNMX R9, RZ, R98, !PT ;  /* 0x00000062ff097209 */ /* 0x008fe20007800000 */
[----:B------:R-:W-:Y:S01]  /*2540*/  FADD R26, R26, R37 ;  /* 0x000000251a1a7221 */ /* 0x000fe20000000000 */
[----:B0-----:R-:W-:Y:S02]  /*2550*/  FMNMX R11, RZ, R162, !PT ;  /* 0x000000a2ff0b7209 */ /* 0x001fe40007800000 */
[----:B-1----:R-:W-:Y:S01]  /*2560*/  FMNMX R3, RZ, R4, !PT ;  /* 0x00000004ff037209 */ /* 0x002fe20007800000 */
[----:B------:R0:W-:Y:S01]  /*2570*/  STG.E desc[UR8][R32.64+0x40], R15 ;  /* 0x0000400f20007986 */ /* 0x0001e2000c101908 */
[--C-:B------:R-:W-:Y:S01]  /*2580*/  FADD R146, R146, R41.reuse ;  /* 0x0000002992927221 */ /* 0x100fe20000000000 */
[----:B------:R-:W-:-:S02]  /*2590*/  FADD R150, R150, R41 ;  /* 0x0000002996967221 */ /* 0x000fc40000000000 */
[----:B------:R1:W-:Y:S01]  /*25a0*/  STG.E desc[UR8][R32.64+0x2000], R19 ;  /* 0x0020001320007986 */ /* 0x0003e2000c101908 */
[--C-:B------:R-:W-:Y:S01]  /*25b0*/  FADD R90, R90, R41.reuse ;  /* 0x000000295a5a7221 */ /* 0x100fe20000000000 */
[----:B------:R-:W-:Y:S02]  /*25c0*/  FADD R102, R102, R41 ;  /* 0x0000002966667221 */ /* 0x000fe40000000000 */
[----:B------:R2:W-:Y:S01]  /*25d0*/  STG.E desc[UR8][R32.64+0x2040], R17 ;  /* 0x0020401120007986 */ /* 0x0005e2000c101908 */
[--C-:B------:R-:W-:Y:S01]  /*25e0*/  FADD R22, R22, R37.reuse ;  /* 0x0000002516167221 */ /* 0x100fe20000000000 */
[--C-:B------:R-:W-:Y:S02]  /*25f0*/  FADD R128, R128, R37.reuse ;  /* 0x0000002580807221 */ /* 0x100fe40000000000 */
[----:B------:R3:W-:Y:S01]  /*2600*/  STG.E desc[UR8][R32.64+0x6044], R13 ;  /* 0x0060440d20007986 */ /* 0x0007e2000c101908 */
[----:B0-----:R-:W-:Y:S01]  /*2610*/  FMNMX R15, RZ, R114, !PT ;  /* 0x00000072ff0f7209 */ /* 0x001fe20007800000 */
[----:B------:R-:W-:-:S02]  /*2620*/  FADD R10, R10, R37 ;  /* 0x000000250a0a7221 */ /* 0x000fc40000000000 */
[----:B------:R0:W-:Y:S01]  /*2630*/  STG.E desc[UR8][R32.64+0x2054], R5 ;  /* 0x0020540520007986 */ /* 0x0001e2000c101908 */
[----:B-1----:R-:W-:Y:S01]  /*2640*/  FMNMX R19, RZ, R20, !PT ;  /* 0x00000014ff137209 */ /* 0x002fe20007800000 */
[--C-:B------:R-:W-:Y:S02]  /*2650*/  FADD R132, R132, R37.reuse ;  /* 0x0000002584847221 */ /* 0x100fe40000000000 */
[----:B------:R1:W-:Y:S01]  /*2660*/  STG.E desc[UR8][R32.64+0x4254], R7 ;  /* 0x0042540720007986 */ /* 0x0003e2000c101908 */
[----:B--2---:R-:W-:Y:S01]  /*2670*/  FMNMX R17, RZ, R118, !PT ;  /* 0x00000076ff117209 */ /* 0x004fe20007800000 */
[----:B------:R-:W-:Y:S02]  /*2680*/  FADD R74, R74, R37 ;  /* 0x000000254a4a7221 */ /* 0x000fe40000000000 */
[----:B------:R2:W-:Y:S01]  /*2690*/  STG.E desc[UR8][R32.64+0x6014], R9 ;  /* 0x0060140920007986 */ /* 0x0005e2000c101908 */
[----:B---3--:R-:W-:-:S03]  /*26a0*/  FMNMX R13, RZ, R82, !PT ;  /* 0x00000052ff0d7209 */ /* 0x008fc60007800000 */
[----:B------:R3:W-:Y:S01]  /*26b0*/  STG.E desc[UR8][R32.64+0x6214], R11 ;  /* 0x0062140b20007986 */ /* 0x0007e2000c101908 */
[----:B0-----:R-:W-:-:S03]  /*26c0*/  FMNMX R5, RZ, R108, !PT ;  /* 0x0000006cff057209 */ /* 0x001fc60007800000 */
[----:B------:R0:W-:Y:S01]  /*26d0*/  STG.E desc[UR8][R32.64+0x6258], R3 ;  /* 0x0062580320007986 */ /* 0x0001e2000c101908 */
[----:B-1----:R-:W-:Y:S02]  /*26e0*/  FMNMX R7, RZ, R30, !PT ;  /* 0x0000001eff077209 */ /* 0x002fe40007800000 */
[----:B--2---:R-:W-:Y:S02]  /*26f0*/  FMNMX R9, RZ, R112, !PT ;  /* 0x00000070ff097209 */ /* 0x004fe40007800000 */
[----:B---3--:R-:W-:Y:S02]  /*2700*/  FMNMX R11, RZ, R26, !PT ;  /* 0x0000001aff0b7209 */ /* 0x008fe40007800000 */
[----:B0-----:R-:W-:Y:S01]  /*2710*/  FMNMX R3, RZ, R0, !PT ;  /* 0x00000000ff037209 */ /* 0x001fe20007800000 */
[----:B------:R0:W-:Y:S01]  /*2720*/  STG.E desc[UR8][R32.64+0x2204], R15 ;  /* 0x0022040f20007986 */ /* 0x0001e2000c101908 */
[----:B------:R-:W-:Y:S01]  /*2730*/  FMNMX R23, RZ, R23, !PT ;  /* 0x00000017ff177209 */ /* 0x000fe20007800000 */
[--C-:B------:R-:W-:Y:S01]  /*2740*/  FADD R122, R122, R43.reuse ;  /* 0x0000002b7a7a7221 */ /* 0x100fe20000000000 */
[----:B------:R-:W-:Y:S01]  /*2750*/  FMNMX R21, RZ, R21, !PT ;  /* 0x00000015ff157209 */ /* 0x000fe20007800000 */
[----:B------:R1:W-:Y:S01]  /*2760*/  STG.E desc[UR8][R32.64+0x2244], R17 ;  /* 0x0022441120007986 */ /* 0x0003e2000c101908 */
[----:B------:R-:W-:Y:S01]  /*2770*/  FADD R16, R16, R43 ;  /* 0x0000002b10107221 */ /* 0x000fe20000000000 */
[----:B------:R-:W-:-:S02]  /*2780*/  FADD R116, R116, R37 ;  /* 0x0000002574747221 */ /* 0x000fc40000000000 */
[----:B------:R2:W-:Y:S01]  /*2790*/  STG.E desc[UR8][R32.64+0x4004], R19 ;  /* 0x0040041320007986 */ /* 0x0005e2000c101908 */
[--C-:B------:R-:W-:Y:S01]  /*27a0*/  FADD R120, R120, R37.reuse ;  /* 0x0000002578787221 */ /* 0x100fe20000000000 */
[--C-:B------:R-:W-:Y:S02]  /*27b0*/  FADD R18, R18, R37.reuse ;  /* 0x0000002512127221 */ /* 0x100fe40000000000 */
        /* <DEDUP_REMOVED lines=8> */
[--C-:B------:R-:W-:Y:S02]  /*2840*/  FADD R76, R76, R39.reuse ;  /* 0x000000274c4c7221 */ /* 0x100fe40000000000 */
[----:B------:R2:W-:Y:S01]  /*2850*/  STG.E desc[UR8][R32.64+0x4c], R7 ;  /* 0x00004c0720007986 */ /* 0x0005e2000c101908 */
[----:B---3--:R-:W-:Y:S01]  /*2860*/  FMNMX R13, RZ, R102, !PT ;  /* 0x00000066ff0d7209 */ /* 0x008fe20007800000 */
[--C-:B------:R-:W-:Y:S02]  /*2870*/  FADD R140, R140, R39.reuse ;  /* 0x000000278c8c7221 */ /* 0x100fe40000000000 */
[----:B------:R3:W-:Y:S01]  /*2880*/  STG.E desc[UR8][R32.64+0x24c], R9 ;  /* 0x00024c0920007986 */ /* 0x0007e2000c101908 */
[----:B0-----:R-:W-:Y:S01]  /*2890*/  FMNMX R3, RZ, R22, !PT ;  /* 0x00000016ff037209 */ /* 0x001fe20007800000 */
[----:B------:R-:W-:-:S02]  /*28a0*/  FADD R80, R80, R39 ;  /* 0x0000002750507221 */ /* 0x000fc40000000000 */
[----:B------:R0:W-:Y:S01]  /*28b0*/  STG.E desc[UR8][R32.64+0x200c], R11 ;  /* 0x00200c0b20007986 */ /* 0x0001e2000c101908 */
[----:B-1----:R-:W-:Y:S01]  /*28c0*/  FMNMX R5, RZ, R128, !PT ;  /* 0x00000080ff057209 */ /* 0x002fe20007800000 */
[--C-:B------:R-:W-:Y:S01]  /*28d0*/  FADD R144, R144, R39.reuse ;  /* 0x0000002790907221 */ /* 0x100fe20000000000 */
[----:B------:R-:W-:Y:S01]  /*28e0*/  FADD R84, R84, R39 ;  /* 0x0000002754547221 */ /* 0x000fe20000000000 */
[----:B--2---:R-:W-:Y:S02]  /*28f0*/  FMNMX R7, RZ, R10, !PT ;  /* 0x0000000aff077209 */ /* 0x004fe40007800000 */
[----:B---3--:R-:W-:Y:S02]  /*2900*/  FMNMX R9, RZ, R132, !PT ;  /* 0x00000084ff097209 */ /* 0x008fe40007800000 */
[----:B0-----:R-:W-:Y:S01]  /*2910*/  FMNMX R11, RZ, R74, !PT ;  /* 0x0000004aff0b7209 */ /* 0x001fe20007800000 */
[----:B------:R0:W-:Y:S01]  /*2920*/  STG.E desc[UR8][R32.64+0x10], R23 ;  /* 0x0000101720007986 */ /* 0x0001e2000c101908 */
[----:B------:R-:W-:Y:S01]  /*2930*/  FMNMX R35, RZ, R16, !PT ;  /* 0x00000010ff237209 */ /* 0x000fe20007800000 */
[--C-:B------:R-:W-:Y:S01]  /*2940*/  FADD R154, R154, R41.reuse ;  /* 0x000000299a9a7221 */ /* 0x100fe20000000000 */
        /* <DEDUP_REMOVED lines=16> */
[----:B------:R-:W-:Y:S01]  /*2a50*/  FADD R104, R104, R39 ;  /* 0x0000002768687221 */ /* 0x000fe20000000000 */
[----:B------:R1:W-:Y:S01]  /*2a60*/  STG.E desc[UR8][R32.64+0x4008], R21 ;  /* 0x0040081520007986 */ /* 0x0003e2000c101908 */
[----:B--2---:R-:W-:Y:S01]  /*2a70*/  FMNMX R17, RZ, R18, !PT ;  /* 0x00000012ff117209 */ /* 0x004fe20007800000 */
[----:B------:R-:W-:-:S02]  /*2a80*/  FADD R43, R134, R43 ;  /* 0x0000002b862b7221 */ /* 0x000fc40000000000 */
[----:B------:R2:W-:Y:S01]  /*2a90*/  STG.E desc[UR8][R32.64+0x204c], R3 ;  /* 0x00204c0320007986 */ /* 0x0005e2000c101908 */
[----:B---3--:R-:W-:Y:S01]  /*2aa0*/  FMNMX R19, RZ, R124, !PT ;  /* 0x0000007cff137209 */ /* 0x008fe20007800000 */
[----:B------:R-:W-:Y:S02]  /*2ab0*/  FADD R41, R168, R41 ;  /* 0x00000029a8297221 */ /* 0x000fe40000000000 */
[----:B------:R3:W-:Y:S01]  /*2ac0*/  STG.E desc[UR8][R32.64+0x424c], R5 ;  /* 0x00424c0520007986 */ /* 0x0007e2000c101908 */
[----:B0-----:R-:W-:Y:S01]  /*2ad0*/  FMNMX R13, RZ, R116, !PT ;  /* 0x00000074ff0d7209 */ /* 0x001fe20007800000 */
[----:B------:R-:W-:Y:S02]  /*2ae0*/  FADD R37, R136, R37 ;  /* 0x0000002588257221 */ /* 0x000fe40000000000 */
[----:B------:R0:W-:Y:S01]  /*2af0*/  STG.E desc[UR8][R32.64+0x600c], R7 ;  /* 0x00600c0720007986 */ /* 0x0001e2000c101908 */
[----:B-1----:R-:W-:Y:S01]  /*2b00*/  FMNMX R21, RZ, R14, !PT ;  /* 0x0000000eff157209 */ /* 0x002fe20007800000 */
[----:B------:R-:W-:-:S02]  /*2b10*/  FADD R39, R170, R39 ;  /* 0x00000027aa277221 */ /* 0x000fc40000000000 */
[----:B------:R1:W-:Y:S01]  /*2b20*/  STG.E desc[UR8][R32.64+0x620c], R9 ;  /* 0x00620c0920007986 */ /* 0x0003e2000c101908 */
[----:B--2---:R-:W-:-:S03]  /*2b30*/  FMNMX R3, RZ, R76, !PT ;  /* 0x0000004cff037209 */ /* 0x004fc60007800000 */
[----:B------:R2:W-:Y:S01]  /*2b40*/  STG.E desc[UR8][R32.64+0x604c], R11 ;  /* 0x00604c0b20007986 */ /* 0x0005e2000c101908 */
[----:B---3--:R-:W-:Y:S02]  /*2b50*/  FMNMX R5, RZ, R140, !PT ;  /* 0x0000008cff057209 */ /* 0x008fe40007800000 */
[----:B0-----:R-:W-:Y:S02]  /*2b60*/  FMNMX R7, RZ, R80, !PT ;  /* 0x00000050ff077209 */ /* 0x001fe40007800000 */
[----:B-1----:R-:W-:Y:S02]  /*2b70*/  FMNMX R9, RZ, R144, !PT ;  /* 0x00000090ff097209 */ /* 0x002fe40007800000 */
[----:B--2---:R-:W-:Y:S01]  /*2b80*/  FMNMX R11, RZ, R84, !PT ;  /* 0x00000054ff0b7209 */ /* 0x004fe20007800000 */
[----:B------:R0:W-:Y:S01]  /*2b90*/  STG.E desc[UR8][R32.64+0x4204], R23 ;  /* 0x0042041720007986 */ /* 0x0001e2000c101908 */
[----:B------:R-:W-:Y:S02]  /*2ba0*/  FMNMX R107, RZ, R107, !PT ;  /* 0x0000006bff6b7209 */ /* 0x000fe40007800000 */
[----:B------:R-:W-:Y:S01]  /*2bb0*/  FMNMX R111, RZ, R111, !PT ;  /* 0x0000006fff6f7209 */ /* 0x000fe20007800000 */
[----:B------:R1:W-:Y:S01]  /*2bc0*/  STG.E desc[UR8][R32.64+0x4044], R35 ;  /* 0x0040442320007986 */ /* 0x0003e2000c101908 */
[----:B------:R-:W-:-:S02]  /*2bd0*/  FMNMX R115, RZ, R115, !PT ;  /* 0x00000073ff737209 */ /* 0x000fc40007800000 */
[----:B------:R-:W-:Y:S01]  /*2be0*/  FMNMX R119, RZ, R119, !PT ;  /* 0x00000077ff777209 */ /* 0x000fe20007800000 */
[----:B------:R2:W-:Y:S01]  /*2bf0*/  STG.E desc[UR8][R32.64+0x220c], R13 ;  /* 0x00220c0d20007986 */ /* 0x0005e2000c101908 */
[----:B------:R-:W-:Y:S02]  /*2c00*/  FMNMX R123, RZ, R123, !PT ;  /* 0x0000007bff7b7209 */ /* 0x000fe40007800000 */
[----:B------:R-:W-:Y:S01]  /*2c10*/  FMNMX R127, RZ, R127, !PT ;  /* 0x0000007fff7f7209 */ /* 0x000fe20007800000 */
[----:B------:R-:W-:Y:S01]  /*2c20*/  STG.E desc[UR8][R32.64+0x224c], R15 ;  /* 0x00224c0f20007986 */ /* 0x000fe2000c101908 */
[----:B------:R-:W-:Y:S02]  /*2c30*/  FMNMX R131, RZ, R131, !PT ;  /* 0x00000083ff837209 */ /* 0x000fe40007800000 */
[----:B------:R-:W-:Y:S01]  /*2c40*/  FMNMX R139, RZ, R139, !PT ;  /* 0x0000008bff8b7209 */ /* 0x000fe20007800000 */
[----:B------:R-:W-:Y:S01]  /*2c50*/  STG.E desc[UR8][R32.64+0x400c], R17 ;  /* 0x00400c1120007986 */ /* 0x000fe2000c101908 */
[----:B------:R-:W-:-:S02]  /*2c60*/  FMNMX R79, RZ, R79, !PT ;  /* 0x0000004fff4f7209 */ /* 0x000fc40007800000 */
[----:B------:R-:W-:Y:S01]  /*2c70*/  FMNMX R143, RZ, R143, !PT ;  /* 0x0000008fff8f7209 */ /* 0x000fe20007800000 */
[----:B------:R-:W-:Y:S01]  /*2c80*/  STG.E desc[UR8][R32.64+0x420c], R19 ;  /* 0x00420c1320007986 */ /* 0x000fe2000c101908 */
[----:B------:R-:W-:Y:S02]  /*2c90*/  FMNMX R83, RZ, R83, !PT ;  /* 0x00000053ff537209 */ /* 0x000fe40007800000 */
[----:B------:R-:W-:Y:S01]  /*2ca0*/  FMNMX R147, RZ, R147, !PT ;  /* 0x00000093ff937209 */ /* 0x000fe20007800000 */
[----:B------:R-:W-:Y:S01]  /*2cb0*/  STG.E desc[UR8][R32.64+0x404c], R21 ;  /* 0x00404c1520007986 */ /* 0x000fe2000c101908 */
        /* <DEDUP_REMOVED lines=8> */
[----:B------:R5:W-:Y:S01]  /*2d40*/  STG.E desc[UR8][R32.64+0x5c], R7 ;  /* 0x00005c0720007986 */ /* 0x000be2000c101908 */
[----:B------:R-:W-:Y:S02]  /*2d50*/  FMNMX R99, RZ, R99, !PT ;  /* 0x00000063ff637209 */ /* 0x000fe40007800000 */
[----:B------:R-:W-:Y:S01]  /*2d60*/  FMNMX R163, RZ, R163, !PT ;  /* 0x000000a3ffa37209 */ /* 0x000fe20007800000 */
[----:B------:R5:W-:Y:S01]  /*2d70*/  STG.E desc[UR8][R32.64+0x25c], R9 ;  /* 0x00025c0920007986 */ /* 0x000be2000c101908 */
[----:B------:R-:W-:-:S02]  /*2d80*/  FMNMX R103, RZ, R103, !PT ;  /* 0x00000067ff677209 */ /* 0x000fc40007800000 */
[----:B------:R-:W-:Y:S01]  /*2d90*/  FMNMX R43, RZ, R43, !PT ;  /* 0x0000002bff2b7209 */ /* 0x000fe20007800000 */
[----:B------:R5:W-:Y:S01]  /*2da0*/  STG.E desc[UR8][R32.64+0x201c], R11 ;  /* 0x00201c0b20007986 */ /* 0x000be2000c101908 */
[----:B0-----:R-:W-:Y:S02]  /*2db0*/  FMNMX R23, RZ, R154, !PT ;  /* 0x0000009aff177209 */ /* 0x001fe40007800000 */
[----:B-1----:R-:W-:Y:S02]  /*2dc0*/  FMNMX R35, RZ, R94, !PT ;  /* 0x0000005eff237209 */ /* 0x002fe40007800000 */
[----:B------:R-:W-:Y:S02]  /*2dd0*/  FMNMX R41, RZ, R41, !PT ;  /* 0x00000029ff297209 */ /* 0x000fe40007800000 */
[----:B------:R-:W-:Y:S02]  /*2de0*/  FMNMX R109, RZ, R109, !PT ;  /* 0x0000006dff6d7209 */ /* 0x000fe40007800000 */
[----:B------:R-:W-:-:S02]  /*2df0*/  FMNMX R31, RZ, R31, !PT ;  /* 0x0000001fff1f7209 */ /* 0x000fc40007800000 */
[----:B------:R-:W-:Y:S02]  /*2e00*/  FMNMX R113, RZ, R113, !PT ;  /* 0x00000071ff717209 */ /* 0x000fe40007800000 */
[----:B------:R-:W-:Y:S02]  /*2e10*/  FMNMX R73, RZ, R73, !PT ;  /* 0x00000049ff497209 */ /* 0x000fe40007800000 */
[----:B------:R-:W-:Y:S02]  /*2e20*/  FMNMX R117, RZ, R117, !PT ;  /* 0x00000075ff757209 */ /* 0x000fe40007800000 */
        /* <DEDUP_REMOVED lines=24> */
[----:B--2---:R-:W-:Y:S02]  /*2fb0*/  FMNMX R13, RZ, R148, !PT ;  /* 0x00000094ff0d7209 */ /* 0x004fe40007800000 */
[----:B---3--:R-:W-:Y:S02]  /*2fc0*/  FMNMX R3, RZ, R88, !PT ;  /* 0x00000058ff037209 */ /* 0x008fe40007800000 */
[----:B------:R-:W-:-:S02]  /*2fd0*/  FMNMX R15, RZ, R152, !PT ;  /* 0x00000098ff0f7209 */ /* 0x000fc40007800000 */
[----:B------:R-:W-:Y:S02]  /*2fe0*/  FMNMX R17, RZ, R92, !PT ;  /* 0x0000005cff117209 */ /* 0x000fe40007800000 */
[----:B------:R-:W-:Y:S02]  /*2ff0*/  FMNMX R19, RZ, R156, !PT ;  /* 0x0000009cff137209 */ /* 0x000fe40007800000 */
[----:B------:R-:W-:Y:S02]  /*3000*/  FMNMX R21, RZ, R96, !PT ;  /* 0x00000060ff157209 */ /* 0x000fe40007800000 */
[----:B----4-:R-:W-:Y:S02]  /*3010*/  FMNMX R5, RZ, R160, !PT ;  /* 0x000000a0ff057209 */ /* 0x010fe40007800000 */
[----:B-----5:R-:W-:Y:S02]  /*3020*/  FMNMX R7, RZ, R100, !PT ;  /* 0x00000064ff077209 */ /* 0x020fe40007800000 */
[----:B------:R-:W-:-:S02]  /*3030*/  FMNMX R9, RZ, R164, !PT ;  /* 0x000000a4ff097209 */ /* 0x000fc40007800000 */
[----:B------:R-:W-:Y:S02]  /*3040*/  FMNMX R11, RZ, R104, !PT ;  /* 0x00000068ff0b7209 */ /* 0x000fe40007800000 */
[----:B------:R-:W-:Y:S01]  /*3050*/  FMNMX R39, RZ, R39, !PT ;  /* 0x00000027ff277209 */ /* 0x000fe20007800000 */
[----:B------:R-:W-:Y:S04]  /*3060*/  STG.E desc[UR8][R32.64+0x200], R107 ;  /* 0x0002006b20007986 */ /* 0x000fe8000c101908 */
        /* <DEDUP_REMOVED lines=63> */
[----:B------:R-:W-:Y:S01]  /*3460*/  STG.E desc[UR8][R32.64+0x625c], R39 ;  /* 0x00625c2720007986 */ /* 0x000fe2000c101908 */
[----:B------:R-:W-:Y:S05]  /*3470*/  EXIT ;  /* 0x000000000000794d */ /* 0x000fea0003800000 */
.L_x_14:
[----:B------:R-:W-:-:S00]  /*3480*/  BRA `(.L_x_14) ;  /* 0xfffffffc00fc7947 */ /* 0x000fc0000383ffff */
[----:B------:R-:W-:-:S00]  /*3490*/  NOP ;  /* 0x0000000000007918 */ /* 0x000fc00000000000 */
        /* <DEDUP_REMOVED lines=14> */
.L_x_15:


//--------------------- .nv.shared.my_kernel_kernel0 --------------------------
	.section	.nv.shared.my_kernel_kernel0,"aw",@nobits
	.sectionflags	@""
	.align	4
.nv.shared.my_kernel_kernel0:
	.zero		20896


//--------------------- .nv.shared.reserved.0     --------------------------
	.section	.nv.shared.reserved.0,"aw",@nobits
	.weak		__nv_reservedSMEM_offset_0_alias
	.size		__nv_reservedSMEM_offset_0_alias, 0, 64
	.other		__nv_reservedSMEM_offset_0_alias,@"STO_CUDA_RESERVED_SHARED STV_DEFAULT"
__nv_reservedSMEM_offset_0_alias:
	.zero		0
	.zero		64


//--------------------- .nv.constant0.my_kernel_kernel0 --------------------------
	.section	.nv.constant0.my_kernel_kernel0,"a",@progbits
	.sectionflags	@""
	.align	4
.nv.constant0.my_kernel_kernel0:
	.zero		928


//--------------------- SYMBOLS --------------------------

	.type		.nv.reservedSmem.offset0,@object
	.size		.nv.reservedSmem.offset0,0x4
	.type		.nv.reservedSmem.cap,@object
	.size		.nv.reservedSmem.cap,0x4
